	.target	sm_90a

	.elftype	@"ET_EXEC"


//--------------------- .note.nv.tkinfo           --------------------------
	.section	.note.nv.tkinfo,"",@"SHT_NOTE"
	.sectionflags	@"SHF_NOTE_NV_TKINFO"
	.tkinfo
        /*0018*/ 	.word	0x00000002
        /*0030*/ 	.string	""
        /*0030*/ 	.string	"ptxas"
        /*0030*/ 	.string	"Cuda compilation tools, release 13.0, V13.0.88"
        /*0030*/ 	.string	"Build cuda_13.0.r13.0/compiler.36424714_0"
        /*0030*/ 	.string	"-v  -suppress-debug-info  -lineinfo  -arch sm_90a "



//--------------------- .note.nv.cuinfo           --------------------------
	.section	.note.nv.cuinfo,"",@"SHT_NOTE"
	.sectionflags	@"SHF_NOTE_NV_CUINFO"
        /*0018*/ 	.short	0x0002
        /*001a*/ 	.short	0x005a
        /*001c*/ 	.short	0x0082
	.zero		2


//--------------------- .nv.info                  --------------------------
	.section	.nv.info,"",@"SHT_CUDA_INFO"
	.align	4


	//----- nvinfo : EIATTR_REGCOUNT
	.align		4
        /*0000*/ 	.byte	0x04, 0x2f
        /*0002*/ 	.short	(.L_1 - .L_0)
	.align		4
.L_0:
        /*0004*/ 	.word	index@(matmul_kernel)
        /*0008*/ 	.word	0x000000ff


	//----- nvinfo : EIATTR_FRAME_SIZE
	.align		4
.L_1:
        /*000c*/ 	.byte	0x04, 0x11
        /*000e*/ 	.short	(.L_3 - .L_2)
	.align		4
.L_2:
        /*0010*/ 	.word	index@(matmul_kernel)
        /*0014*/ 	.word	0x00000628


	//----- nvinfo : EIATTR_MIN_STACK_SIZE
	.align		4
.L_3:
        /*0018*/ 	.byte	0x04, 0x12
        /*001a*/ 	.short	(.L_5 - .L_4)
	.align		4
.L_4:
        /*001c*/ 	.word	index@(matmul_kernel)
        /*0020*/ 	.word	0x00000628
.L_5:


//--------------------- .nv.compat                --------------------------
	.section	.nv.compat,"",@"SHT_CUDA_COMPAT_INFO"
	.align	4
        /*0000*/ 	.byte	0x02, 0x09, 0x01, 0x00, 0x02, 0x02, 0x04, 0x00, 0x02, 0x05, 0x05, 0x00, 0x03, 0x07, 0x01, 0x01
        /*0010*/ 	.byte	0x02, 0x03, 0x00, 0x00, 0x02, 0x06, 0x01, 0x00, 0x04, 0x0b, 0x08, 0x00, 0x00, 0x00, 0x00, 0x00
        /*0020*/ 	.byte	0x00, 0x00, 0x00, 0x00


//--------------------- .nv.info.matmul_kernel    --------------------------
	.section	.nv.info.matmul_kernel,"",@"SHT_CUDA_INFO"
	.sectionflags	@""
	.align	4


	//----- nvinfo : EIATTR_CUDA_API_VERSION
	.align		4
        /*0000*/ 	.byte	0x04, 0x37
        /*0002*/ 	.short	(.L_7 - .L_6)
.L_6:
        /*0004*/ 	.word	0x00000082


	//----- nvinfo : EIATTR_KPARAM_INFO
	.align		4
.L_7:
        /*0008*/ 	.byte	0x04, 0x17
        /*000a*/ 	.short	(.L_9 - .L_8)
.L_8:
        /*000c*/ 	.word	0x00000000
        /*0010*/ 	.short	0x000d
        /*0012*/ 	.short	0x0048
        /*0014*/ 	.byte	0x00, 0xf4, 0x21, 0x00


	//----- nvinfo : EIATTR_KPARAM_INFO
	.align		4
.L_9:
        /*0018*/ 	.byte	0x04, 0x17
        /*001a*/ 	.short	(.L_11 - .L_10)
.L_10:
        /*001c*/ 	.word	0x00000000
        /*0020*/ 	.short	0x000c
        /*0022*/ 	.short	0x0040
        /*0024*/ 	.byte	0x00, 0xf4, 0x21, 0x00


	//----- nvinfo : EIATTR_KPARAM_INFO
	.align		4
.L_11:
        /*0028*/ 	.byte	0x04, 0x17
        /*002a*/ 	.short	(.L_13 - .L_12)
.L_12:
        /*002c*/ 	.word	0x00000000
        /*0030*/ 	.short	0x000b
        /*0032*/ 	.short	0x0038
        /*0034*/ 	.byte	0x00, 0xf0, 0x11, 0x00


	//----- nvinfo : EIATTR_KPARAM_INFO
	.align		4
.L_13:
        /*0038*/ 	.byte	0x04, 0x17
        /*003a*/ 	.short	(.L_15 - .L_14)
.L_14:
        /*003c*/ 	.word	0x00000000
        /*0040*/ 	.short	0x000a
        /*0042*/ 	.short	0x0034
        /*0044*/ 	.byte	0x00, 0xf0, 0x11, 0x00


	//----- nvinfo : EIATTR_KPARAM_INFO
	.align		4
.L_15:
        /*0048*/ 	.byte	0x04, 0x17
        /*004a*/ 	.short	(.L_17 - .L_16)
.L_16:
        /*004c*/ 	.word	0x00000000
        /*0050*/ 	.short	0x0009
        /*0052*/ 	.short	0x0030
        /*0054*/ 	.byte	0x00, 0xf0, 0x11, 0x00


	//----- nvinfo : EIATTR_KPARAM_INFO
	.align		4
.L_17:
        /*0058*/ 	.byte	0x04, 0x17
        /*005a*/ 	.short	(.L_19 - .L_18)
.L_18:
        /*005c*/ 	.word	0x00000000
        /*0060*/ 	.short	0x0008
        /*0062*/ 	.short	0x002c
        /*0064*/ 	.byte	0x00, 0xf0, 0x11, 0x00


	//----- nvinfo : EIATTR_KPARAM_INFO
	.align		4
.L_19:
        /*0068*/ 	.byte	0x04, 0x17
        /*006a*/ 	.short	(.L_21 - .L_20)
.L_20:
        /*006c*/ 	.word	0x00000000
        /*0070*/ 	.short	0x0007
        /*0072*/ 	.short	0x0028
        /*0074*/ 	.byte	0x00, 0xf0, 0x11, 0x00


	//----- nvinfo : EIATTR_KPARAM_INFO
	.align		4
.L_21:
        /*0078*/ 	.byte	0x04, 0x17
        /*007a*/ 	.short	(.L_23 - .L_22)
.L_22:
        /*007c*/ 	.word	0x00000000
        /*0080*/ 	.short	0x0006
        /*0082*/ 	.short	0x0024
        /*0084*/ 	.byte	0x00, 0xf0, 0x11, 0x00


	//----- nvinfo : EIATTR_KPARAM_INFO
	.align		4
.L_23:
        /*0088*/ 	.byte	0x04, 0x17
        /*008a*/ 	.short	(.L_25 - .L_24)
.L_24:
        /*008c*/ 	.word	0x00000000
        /*0090*/ 	.short	0x0005
        /*0092*/ 	.short	0x0020
        /*0094*/ 	.byte	0x00, 0xf0, 0x11, 0x00


	//----- nvinfo : EIATTR_KPARAM_INFO
	.align		4
.L_25:
        /*0098*/ 	.byte	0x04, 0x17
        /*009a*/ 	.short	(.L_27 - .L_26)
.L_26:
        /*009c*/ 	.word	0x00000000
        /*00a0*/ 	.short	0x0004
        /*00a2*/ 	.short	0x001c
        /*00a4*/ 	.byte	0x00, 0xf0, 0x11, 0x00


	//----- nvinfo : EIATTR_KPARAM_INFO
	.align		4
.L_27:
        /*00a8*/ 	.byte	0x04, 0x17
        /*00aa*/ 	.short	(.L_29 - .L_28)
.L_28:
        /*00ac*/ 	.word	0x00000000
        /*00b0*/ 	.short	0x0003
        /*00b2*/ 	.short	0x0018
        /*00b4*/ 	.byte	0x00, 0xf0, 0x11, 0x00


	//----- nvinfo : EIATTR_KPARAM_INFO
	.align		4
.L_29:
        /*00b8*/ 	.byte	0x04, 0x17
        /*00ba*/ 	.short	(.L_31 - .L_30)
.L_30:
        /*00bc*/ 	.word	0x00000000
        /*00c0*/ 	.short	0x0002
        /*00c2*/ 	.short	0x0010
        /*00c4*/ 	.byte	0x00, 0xf4, 0x21, 0x00


	//----- nvinfo : EIATTR_KPARAM_INFO
	.align		4
.L_31:
        /*00c8*/ 	.byte	0x04, 0x17
        /*00ca*/ 	.short	(.L_33 - .L_32)
.L_32:
        /*00cc*/ 	.word	0x00000000
        /*00d0*/ 	.short	0x0001
        /*00d2*/ 	.short	0x0008
        /*00d4*/ 	.byte	0x00, 0xf4, 0x21, 0x00


	//----- nvinfo : EIATTR_KPARAM_INFO
	.align		4
.L_33:
        /*00d8*/ 	.byte	0x04, 0x17
        /*00da*/ 	.short	(.L_35 - .L_34)
.L_34:
        /*00dc*/ 	.word	0x00000000
        /*00e0*/ 	.short	0x0000
        /*00e2*/ 	.short	0x0000
        /*00e4*/ 	.byte	0x00, 0xf4, 0x21, 0x00


	//----- nvinfo : EIATTR_SPARSE_MMA_MASK
	.align		4
.L_35:
        /*00e8*/ 	.byte	0x03, 0x50
        /*00ea*/ 	.short	0x0000


	//----- nvinfo : EIATTR_MAXREG_COUNT
	.align		4
        /*00ec*/ 	.byte	0x03, 0x1b
        /*00ee*/ 	.short	0x00ff


	//----- nvinfo : EIATTR_NUM_BARRIERS
	.align		4
        /*00f0*/ 	.byte	0x02, 0x4c
        /*00f2*/ 	.byte	0x01
	.zero		1


	//----- nvinfo : EIATTR_ANNOTATIONS
	.align		4
        /*00f4*/ 	.byte	0x04, 0x55
        /*00f6*/ 	.short	(.L_37 - .L_36)


	//   ....[0]....
.L_36:
        /*00f8*/ 	.word	0x00000001
        /*00fc*/ 	.byte	0xb0, 0x00, 0x00, 0x00, 0x01, 0x00, 0x00, 0x00, 0x60, 0x06, 0x00, 0x00, 0x01, 0x00, 0x00, 0x00
        /* <DEDUP_REMOVED lines=526> */
        /*21ec*/ 	.byte	0x40, 0x34, 0x01, 0x00


	//----- nvinfo : EIATTR_MERCURY_ISA_VERSION
	.align		4
.L_37:
        /*21f0*/ 	.byte	0x03, 0x5f
        /*21f2*/ 	.short	0x0101


	//----- nvinfo : EIATTR_EXIT_INSTR_OFFSETS
	.align		4
        /*21f4*/ 	.byte	0x04, 0x1c
        /*21f6*/ 	.short	(.L_39 - .L_38)


	//   ....[0]....
.L_38:
        /*21f8*/ 	.word	0x0001ae40


	//   ....[1]....
        /*21fc*/ 	.word	0x0001ae60


	//----- nvinfo : EIATTR_REQNTID
	.align		4
.L_39:
        /*2200*/ 	.byte	0x04, 0x10
        /*2202*/ 	.short	(.L_41 - .L_40)
.L_40:
        /*2204*/ 	.word	0x00000080
        /*2208*/ 	.word	0x00000001
        /*220c*/ 	.word	0x00000001


	//----- nvinfo : EIATTR_CBANK_PARAM_SIZE
	.align		4
.L_41:
        /*2210*/ 	.byte	0x03, 0x19
        /*2212*/ 	.short	0x0050


	//----- nvinfo : EIATTR_PARAM_CBANK
	.align		4
        /*2214*/ 	.byte	0x04, 0x0a
        /*2216*/ 	.short	(.L_43 - .L_42)
	.align		4
.L_42:
        /*2218*/ 	.word	index@(.nv.constant0.matmul_kernel)
        /*221c*/ 	.short	0x0210
        /*221e*/ 	.short	0x0050


	//----- nvinfo : EIATTR_SW_WAR
	.align		4
.L_43:
        /*2220*/ 	.byte	0x04, 0x36
        /*2222*/ 	.short	(.L_45 - .L_44)
.L_44:
        /*2224*/ 	.word	0x00000008
.L_45:


//--------------------- .nv.callgraph             --------------------------
	.section	.nv.callgraph,"",@"SHT_CUDA_CALLGRAPH"
	.align	4
	.sectionentsize	8
	.align		4
        /*0000*/ 	.word	0x00000000
	.align		4
        /*0004*/ 	.word	0xffffffff
	.align		4
        /*0008*/ 	.word	0x00000000
	.align		4
        /*000c*/ 	.word	0xfffffffe
	.align		4
        /*0010*/ 	.word	0x00000000
	.align		4
        /*0014*/ 	.word	0xfffffffd
	.align		4
        /*0018*/ 	.word	0x00000000
	.align		4
        /*001c*/ 	.word	0xfffffffc


//--------------------- .text.matmul_kernel       --------------------------
	.section	.text.matmul_kernel,"ax",@progbits
	.align	128
        .global         matmul_kernel
        .type           matmul_kernel,@function
        .size           matmul_kernel,(.L_x_3 - matmul_kernel)
        .other          matmul_kernel,@"STO_CUDA_ENTRY STV_DEFAULT"
matmul_kernel:
.text.matmul_kernel:
[----:B------:R-:W1:Y:S08]  /*0000*/  LDC R1, c[0x0][0x28] ;  /* 0x00000a00ff017b82 */ /* 0x000e700000000800 */
[----:B------:R-:W2:Y:S01]  /*0010*/  LDC.64 R2, c[0x0][0x228] ;  /* 0x00008a00ff027b82 */ /* 0x000ea20000000a00 */
[----:B-1----:R-:W-:Y:S01]  /*0020*/  VIADD R1, R1, 0xfffff9d8 ;  /* 0xfffff9d801017836 */ /* 0x002fe20000000000 */
[----:B------:R-:W1:Y:S01]  /*0030*/  S2R R5, SR_CTAID.X ;  /* 0x0000000000057919 */ /* 0x000e620000002500 */
[----:B------:R-:W-:Y:S01]  /*0040*/  ULDC UR5, c[0x0][0x240] ;  /* 0x0000900000057ab9 */ /* 0x000fe20000000800 */
[----:B------:R-:W-:Y:S01]  /*0050*/  ULDC.64 UR6, c[0x0][0x210] ;  /* 0x0000840000067ab9 */ /* 0x000fe20000000a00 */
[----:B------:R-:W-:Y:S01]  /*0060*/  UMOV UR12, 0x400 ;  /* 0x00000400000c7882 */ /* 0x000fe20000000000 */
[----:B------:R-:W3:Y:S01]  /*0070*/  S2R R15, SR_TID.X ;  /* 0x00000000000f7919 */ /* 0x000ee20000002100 */
[----:B------:R-:W-:Y:S01]  /*0080*/  ULDC.64 UR16, c[0x0][0x208] ;  /* 0x0000820000107ab9 */ /* 0x000fe20000000a00 */
[----:B------:R-:W4:Y:S01]  /*0090*/  S2UR UR4, SR_CgaCtaId ;  /* 0x00000000000479c3 */ /* 0x000f220000008800 */
[----:B--2---:R-:W-:Y:S01]  /*00a0*/  IMAD.MOV.U32 R86, RZ, RZ, R3 ;  /* 0x000000ffff567224 */ /* 0x004fe200078e0003 */
[----:B------:R2:W-:Y:S01]  /*00b0*/  STL.64 [R1+0x358], R2 ;  /* 0x0003580201007387 */ /* 0x0005e20000100a00 */
[----:B------:R-:W-:-:S02]  /*00c0*/  IMAD.MOV.U32 R84, RZ, RZ, R2 ;  /* 0x000000ffff547224 */ /* 0x000fc400078e0002 */
[----:B------:R-:W-:Y:S01]  /*00d0*/  VIADD R0, R86, 0xff ;  /* 0x000000ff56007836 */ /* 0x000fe20000000000 */
[----:B----4-:R-:W-:Y:S01]  /*00e0*/  ULEA UR12, UR4, UR12, 0x18 ;  /* 0x0000000c040c7291 */ /* 0x010fe2000f8ec03f */
[----:B-1----:R-:W-:-:S03]  /*00f0*/  IABS R8, R5 ;  /* 0x0000000500087213 */ /* 0x002fc60000000000 */
[----:B--2---:R-:W-:Y:S02]  /*0100*/  SHF.R.S32.HI R3, RZ, 0x1f, R0 ;  /* 0x0000001fff037819 */ /* 0x004fe40000011400 */
[----:B---3--:R-:W-:Y:S02]  /*0110*/  LOP3.LUT R17, R15, 0x60, RZ, 0xc0, !PT ;  /* 0x000000600f117812 */ /* 0x008fe400078ec0ff */
[----:B------:R-:W-:Y:S02]  /*0120*/  LEA.HI R3, R3, R0, RZ, 0x8 ;  /* 0x0000000003037211 */ /* 0x000fe400078f40ff */
[----:B------:R-:W-:Y:S02]  /*0130*/  LOP3.LUT R88, R15, 0x7f, RZ, 0xc0, !PT ;  /* 0x0000007f0f587812 */ /* 0x000fe400078ec0ff */
[----:B------:R-:W-:-:S03]  /*0140*/  SHF.R.S32.HI R3, RZ, 0x8, R3 ;  /* 0x00000008ff037819 */ /* 0x000fc60000011403 */
[----:B------:R-:W-:Y:S02]  /*0150*/  IMAD.SHL.U32 R16, R88, 0x4, RZ ;  /* 0x0000000458107824 */ /* 0x000fe400078e00ff */
[----:B------:R-:W-:-:S05]  /*0160*/  IMAD.SHL.U32 R4, R3, 0x8, RZ ;  /* 0x0000000803047824 */ /* 0x000fca00078e00ff */
[-C--:B------:R-:W-:Y:S02]  /*0170*/  IABS R7, R4.reuse ;  /* 0x0000000400077213 */ /* 0x080fe40000000000 */
[----:B------:R-:W-:Y:S02]  /*0180*/  IABS R10, R4 ;  /* 0x00000004000a7213 */ /* 0x000fe40000000000 */
[----:B------:R-:W1:Y:S08]  /*0190*/  I2F.RP R0, R7 ;  /* 0x0000000700007306 */ /* 0x000e700000209400 */
[----:B-1----:R-:W1:Y:S02]  /*01a0*/  MUFU.RCP R0, R0 ;  /* 0x0000000000007308 */ /* 0x002e640000001000 */
[----:B-1----:R-:W-:-:S02]  /*01b0*/  VIADD R2, R0, 0xffffffe ;  /* 0x0ffffffe00027836 */ /* 0x002fc40000000000 */
[----:B------:R-:W-:-:S04]  /*01c0*/  IMAD.MOV R0, RZ, RZ, -R10 ;  /* 0x000000ffff007224 */ /* 0x000fc800078e0a0a */
[----:B------:R1:W2:Y:S02]  /*01d0*/  F2I.FTZ.U32.TRUNC.NTZ R3, R2 ;  /* 0x0000000200037305 */ /* 0x0002a4000021f000 */
[----:B-1----:R-:W-:Y:S02]  /*01e0*/  IMAD.MOV.U32 R2, RZ, RZ, RZ ;  /* 0x000000ffff027224 */ /* 0x002fe400078e00ff */
[----:B--2---:R-:W-:-:S04]  /*01f0*/  IMAD.MOV R6, RZ, RZ, -R3 ;  /* 0x000000ffff067224 */ /* 0x004fc800078e0a03 */
[----:B------:R-:W-:Y:S02]  /*0200*/  IMAD R9, R6, R7, RZ ;  /* 0x0000000706097224 */ /* 0x000fe400078e02ff */
[----:B------:R-:W-:Y:S01]  /*0210*/  IMAD.MOV.U32 R6, RZ, RZ, R8 ;  /* 0x000000ffff067224 */ /* 0x000fe200078e0008 */
[----:B------:R-:W-:Y:S01]  /*0220*/  IABS R8, R84 ;  /* 0x0000005400087213 */ /* 0x000fe20000000000 */
[----:B------:R-:W-:Y:S01]  /*0230*/  IMAD.HI.U32 R3, R3, R9, R2 ;  /* 0x0000000903037227 */ /* 0x000fe200078e0002 */
[----:B------:R-:W-:-:S04]  /*0240*/  SHF.R.U32.HI R9, RZ, 0x1, R17 ;  /* 0x00000001ff097819 */ /* 0x000fc80000011611 */
[----:B------:R-:W-:Y:S01]  /*0250*/  LOP3.LUT R16, R16, R9, RZ, 0x3c, !PT ;  /* 0x0000000910107212 */ /* 0x000fe200078e3cff */
[----:B------:R-:W-:-:S04]  /*0260*/  IMAD.HI.U32 R3, R3, R6, RZ ;  /* 0x0000000603037227 */ /* 0x000fc800078e00ff */
[----:B------:R-:W-:-:S05]  /*0270*/  IMAD R0, R3, R0, R6 ;  /* 0x0000000003007224 */ /* 0x000fca00078e0206 */
[----:B------:R-:W-:-:S13]  /*0280*/  ISETP.GT.U32.AND P1, PT, R7, R0, PT ;  /* 0x000000000700720c */ /* 0x000fda0003f24070 */
[----:B------:R-:W-:Y:S02]  /*0290*/  @!P1 IMAD.IADD R0, R0, 0x1, -R7 ;  /* 0x0000000100009824 */ /* 0x000fe400078e0a07 */
[----:B------:R-:W-:Y:S01]  /*02a0*/  @!P1 VIADD R3, R3, 0x1 ;  /* 0x0000000103039836 */ /* 0x000fe20000000000 */
[----:B------:R-:W-:Y:S02]  /*02b0*/  ISETP.NE.AND P1, PT, R4, RZ, PT ;  /* 0x000000ff0400720c */ /* 0x000fe40003f25270 */
[----:B------:R-:W-:Y:S02]  /*02c0*/  ISETP.GE.U32.AND P0, PT, R0, R7, PT ;  /* 0x000000070000720c */ /* 0x000fe40003f06070 */
[----:B------:R-:W-:-:S04]  /*02d0*/  LOP3.LUT R0, R5, R4, RZ, 0x3c, !PT ;  /* 0x0000000405007212 */ /* 0x000fc800078e3cff */
[----:B------:R-:W-:Y:S01]  /*02e0*/  ISETP.GE.AND P2, PT, R0, RZ, PT ;  /* 0x000000ff0000720c */ /* 0x000fe20003f46270 */
[----:B------:R-:W-:-:S06]  /*02f0*/  VIADD R0, R84, 0x7f ;  /* 0x0000007f54007836 */ /* 0x000fcc0000000000 */
[----:B------:R-:W-:-:S04]  /*0300*/  @P0 VIADD R3, R3, 0x1 ;  /* 0x0000000103030836 */ /* 0x000fc80000000000 */
[----:B------:R-:W-:Y:S01]  /*0310*/  IMAD.MOV.U32 R2, RZ, RZ, R3 ;  /* 0x000000ffff027224 */ /* 0x000fe200078e0003 */
[----:B------:R-:W-:-:S03]  /*0320*/  SHF.R.S32.HI R3, RZ, 0x1f, R0 ;  /* 0x0000001fff037819 */ /* 0x000fc60000011400 */
[----:B------:R-:W-:Y:S01]  /*0330*/  @!P2 IMAD.MOV R2, RZ, RZ, -R2 ;  /* 0x000000ffff02a224 */ /* 0x000fe200078e0a02 */
[----:B------:R-:W-:Y:S02]  /*0340*/  @!P1 LOP3.LUT R2, RZ, R4, RZ, 0x33, !PT ;  /* 0x00000004ff029212 */ /* 0x000fe400078e33ff */
[----:B------:R-:W-:-:S03]  /*0350*/  LEA.HI R3, R3, R0, RZ, 0x7 ;  /* 0x0000000003037211 */ /* 0x000fc600078f38ff */
[----:B------:R-:W-:Y:S02]  /*0360*/  IMAD.SHL.U32 R14, R2, 0x8, RZ ;  /* 0x00000008020e7824 */ /* 0x000fe400078e00ff */
[----:B------:R-:W-:-:S03]  /*0370*/  IMAD.MOV R2, RZ, RZ, -R2 ;  /* 0x000000ffff027224 */ /* 0x000fc600078e0a02 */
[----:B------:R-:W-:Y:S01]  /*0380*/  LEA.HI.SX32 R3, R3, -R14, 0x19 ;  /* 0x8000000e03037211 */ /* 0x000fe200078fcaff */
[----:B------:R-:W-:Y:S02]  /*0390*/  IMAD R12, R4, R2, R5 ;  /* 0x00000002040c7224 */ /* 0x000fe400078e0205 */
[----:B------:R-:W-:Y:S01]  /*03a0*/  IMAD.MOV.U32 R2, RZ, RZ, RZ ;  /* 0x000000ffff027224 */ /* 0x000fe200078e00ff */
[----:B------:R-:W-:Y:S02]  /*03b0*/  VIMNMX R13, R3, 0x8, PT ;  /* 0x00000008030d7848 */ /* 0x000fe40003fe0100 */
[----:B------:R-:W-:Y:S02]  /*03c0*/  IABS R4, R12 ;  /* 0x0000000c00047213 */ /* 0x000fe40000000000 */
[----:B------:R-:W-:-:S04]  /*03d0*/  IABS R7, R13 ;  /* 0x0000000d00077213 */ /* 0x000fc80000000000 */
[----:B------:R-:W1:Y:S08]  /*03e0*/  I2F.RP R0, R7 ;  /* 0x0000000700007306 */ /* 0x000e700000209400 */
[----:B-1----:R-:W1:Y:S02]  /*03f0*/  MUFU.RCP R0, R0 ;  /* 0x0000000000007308 */ /* 0x002e640000001000 */
[----:B-1----:R-:W-:Y:S01]  /*0400*/  VIADD R3, R0, 0xffffffe ;  /* 0x0ffffffe00037836 */ /* 0x002fe20000000000 */
[----:B------:R-:W-:-:S05]  /*0410*/  IABS R0, R86 ;  /* 0x0000005600007213 */ /* 0x000fca0000000000 */
[----:B------:R-:W1:Y:S02]  /*0420*/  F2I.FTZ.U32.TRUNC.NTZ R3, R3 ;  /* 0x0000000300037305 */ /* 0x000e64000021f000 */
[----:B-1----:R-:W-:-:S04]  /*0430*/  IMAD.MOV R6, RZ, RZ, -R3 ;  /* 0x000000ffff067224 */ /* 0x002fc800078e0a03 */
[----:B------:R-:W-:Y:S01]  /*0440*/  IMAD R5, R6, R7, RZ ;  /* 0x0000000706057224 */ /* 0x000fe200078e02ff */
[----:B------:R-:W-:-:S03]  /*0450*/  IABS R6, R13 ;  /* 0x0000000d00067213 */ /* 0x000fc60000000000 */
[----:B------:R-:W-:-:S04]  /*0460*/  IMAD.HI.U32 R2, R3, R5, R2 ;  /* 0x0000000503027227 */ /* 0x000fc800078e0002 */
[----:B------:R-:W-:Y:S02]  /*0470*/  IMAD.MOV R5, RZ, RZ, -R6 ;  /* 0x000000ffff057224 */ /* 0x000fe400078e0a06 */
[----:B------:R-:W-:Y:S01]  /*0480*/  IMAD.HI.U32 R3, R2, R4, RZ ;  /* 0x0000000402037227 */ /* 0x000fe200078e00ff */
[----:B------:R-:W1:Y:S03]  /*0490*/  I2F.RP R6, R0 ;  /* 0x0000000000067306 */ /* 0x000e660000209400 */
[----:B------:R-:W-:Y:S02]  /*04a0*/  IMAD R4, R3, R5, R4 ;  /* 0x0000000503047224 */ /* 0x000fe400078e0204 */
[----:B------:R-:W-:Y:S01]  /*04b0*/  IMAD.MOV.U32 R2, RZ, RZ, R8 ;  /* 0x000000ffff027224 */ /* 0x000fe200078e0008 */
[----:B------:R-:W-:Y:S02]  /*04c0*/  SHF.R.U32.HI R8, RZ, 0x5, R15 ;  /* 0x00000005ff087819 */ /* 0x000fe4000001160f */
[----:B------:R-:W-:Y:S01]  /*04d0*/  ISETP.GT.U32.AND P1, PT, R7, R4, PT ;  /* 0x000000040700720c */ /* 0x000fe20003f24070 */
[----:B------:R-:W2:Y:S01]  /*04e0*/  I2F.RP R5, R2 ;  /* 0x0000000200057306 */ /* 0x000ea20000209400 */
[----:B------:R-:W-:-:S07]  /*04f0*/  SGXT.U32 R8, R8, 0x2 ;  /* 0x000000020808781a */ /* 0x000fce0000000000 */
[----:B-1----:R-:W1:Y:S04]  /*0500*/  MUFU.RCP R6, R6 ;  /* 0x0000000600067308 */ /* 0x002e680000001000 */
[----:B------:R-:W-:Y:S02]  /*0510*/  @!P1 IMAD.IADD R4, R4, 0x1, -R7 ;  /* 0x0000000104049824 */ /* 0x000fe400078e0a07 */
[----:B------:R-:W-:Y:S01]  /*0520*/  @!P1 VIADD R3, R3, 0x1 ;  /* 0x0000000103039836 */ /* 0x000fe20000000000 */
[----:B------:R-:W-:Y:S01]  /*0530*/  ISETP.NE.AND P1, PT, R13, RZ, PT ;  /* 0x000000ff0d00720c */ /* 0x000fe20003f25270 */
[----:B--2---:R-:W2:Y:S01]  /*0540*/  MUFU.RCP R5, R5 ;  /* 0x0000000500057308 */ /* 0x004ea20000001000 */
[----:B------:R-:W-:Y:S02]  /*0550*/  ISETP.GE.U32.AND P0, PT, R4, R7, PT ;  /* 0x000000070400720c */ /* 0x000fe40003f06070 */
[----:B------:R-:W-:-:S04]  /*0560*/  LOP3.LUT R4, R12, R13, RZ, 0x3c, !PT ;  /* 0x0000000d0c047212 */ /* 0x000fc800078e3cff */
[----:B------:R-:W-:Y:S01]  /*0570*/  ISETP.GE.AND P2, PT, R4, RZ, PT ;  /* 0x000000ff0400720c */ /* 0x000fe20003f46270 */
[----:B-1----:R-:W-:-:S04]  /*0580*/  VIADD R10, R6, 0xffffffe ;  /* 0x0ffffffe060a7836 */ /* 0x002fc80000000000 */
[----:B------:R1:W3:Y:S02]  /*0590*/  F2I.FTZ.U32.TRUNC.NTZ R11, R10 ;  /* 0x0000000a000b7305 */ /* 0x0002e4000021f000 */
[----:B------:R-:W-:Y:S02]  /*05a0*/  @P0 VIADD R3, R3, 0x1 ;  /* 0x0000000103030836 */ /* 0x000fe40000000000 */
[----:B--2---:R-:W-:Y:S02]  /*05b0*/  VIADD R5, R5, 0xffffffe ;  /* 0x0ffffffe05057836 */ /* 0x004fe40000000000 */
[----:B------:R-:W-:Y:S02]  /*05c0*/  IMAD.MOV.U32 R4, RZ, RZ, R3 ;  /* 0x000000ffff047224 */ /* 0x000fe400078e0003 */
[----:B-1----:R-:W-:Y:S02]  /*05d0*/  IMAD.MOV.U32 R10, RZ, RZ, RZ ;  /* 0x000000ffff0a7224 */ /* 0x002fe400078e00ff */
[----:B------:R-:W1:Y:S01]  /*05e0*/  F2I.FTZ.U32.TRUNC.NTZ R5, R5 ;  /* 0x0000000500057305 */ /* 0x000e62000021f000 */
[----:B------:R-:W-:Y:S01]  /*05f0*/  @!P2 IMAD.MOV R4, RZ, RZ, -R4 ;  /* 0x000000ffff04a224 */ /* 0x000fe200078e0a04 */
[----:B------:R-:W-:Y:S01]  /*0600*/  @!P1 LOP3.LUT R4, RZ, R13, RZ, 0x33, !PT ;  /* 0x0000000dff049212 */ /* 0x000fe200078e33ff */
[----:B---3--:R-:W-:-:S04]  /*0610*/  IMAD.MOV R3, RZ, RZ, -R11 ;  /* 0x000000ffff037224 */ /* 0x008fc800078e0a0b */
[----:B------:R-:W-:Y:S02]  /*0620*/  IMAD.SHL.U32 R7, R4, 0x100, RZ ;  /* 0x0000010004077824 */ /* 0x000fe400078e00ff */
[----:B------:R-:W-:-:S03]  /*0630*/  IMAD R3, R3, R0, RZ ;  /* 0x0000000003037224 */ /* 0x000fc600078e02ff */
[----:B------:R-:W-:Y:S01]  /*0640*/  LOP3.LUT R8, R7, R8, RZ, 0xfc, !PT ;  /* 0x0000000807087212 */ /* 0x000fe200078efcff */
[----:B------:R-:W-:Y:S01]  /*0650*/  IMAD.HI.U32 R3, R11, R3, R10 ;  /* 0x000000030b037227 */ /* 0x000fe200078e000a */
[----:B------:R2:W-:Y:S02]  /*0660*/  STL [R1+0x428], R7 ;  /* 0x0004280701007387 */ /* 0x0005e40000100800 */
[----:B------:R-:W-:Y:S01]  /*0670*/  IABS R6, R8 ;  /* 0x0000000800067213 */ /* 0x000fe20000000000 */
[----:B------:R-:W-:Y:S01]  /*0680*/  IMAD.MOV R10, RZ, RZ, -R4 ;  /* 0x000000ffff0a7224 */ /* 0x000fe200078e0a04 */
[C---:B------:R-:W-:Y:S01]  /*0690*/  LOP3.LUT R19, R8.reuse, 0xfc, RZ, 0xfc, !PT ;  /* 0x000000fc08137812 */ /* 0x040fe200078efcff */
[----:B-1----:R-:W-:Y:S01]  /*06a0*/  IMAD.MOV R9, RZ, RZ, -R5 ;  /* 0x000000ffff097224 */ /* 0x002fe200078e0a05 */
[C---:B------:R-:W-:Y:S01]  /*06b0*/  LOP3.LUT R18, R8.reuse, 0x4, RZ, 0xfc, !PT ;  /* 0x0000000408127812 */ /* 0x040fe200078efcff */
[----:B------:R-:W-:Y:S01]  /*06c0*/  IMAD.MOV.U32 R11, RZ, RZ, R6 ;  /* 0x000000ffff0b7224 */ /* 0x000fe200078e0006 */
[----:B------:R-:W-:Y:S01]  /*06d0*/  IABS R17, R19 ;  /* 0x0000001300117213 */ /* 0x000fe20000000000 */
[----:B------:R-:W-:Y:S01]  /*06e0*/  IMAD R10, R13, R10, R12 ;  /* 0x0000000a0d0a7224 */ /* 0x000fe200078e020c */
[----:B------:R-:W-:Y:S01]  /*06f0*/  LOP3.LUT R20, R8, 0x8, RZ, 0xfc, !PT ;  /* 0x0000000808147812 */ /* 0x000fe200078efcff */
[----:B------:R-:W-:Y:S01]  /*0700*/  IMAD.HI.U32 R4, R3, R11, RZ ;  /* 0x0000000b03047227 */ /* 0x000fe200078e00ff */
[----:B------:R-:W-:-:S02]  /*0710*/  IABS R6, R18 ;  /* 0x0000001200067213 */ /* 0x000fc40000000000 */
[----:B------:R-:W-:Y:S01]  /*0720*/  IABS R12, R20 ;  /* 0x00000014000c7213 */ /* 0x000fe20000000000 */
[----:B------:R-:W-:Y:S01]  /*0730*/  IMAD.MOV R4, RZ, RZ, -R4 ;  /* 0x000000ffff047224 */ /* 0x000fe200078e0a04 */
[----:B------:R-:W-:Y:S01]  /*0740*/  LOP3.LUT R22, R8, 0x10, RZ, 0xfc, !PT ;  /* 0x0000001008167812 */ /* 0x000fe200078efcff */
[----:B------:R-:W-:Y:S01]  /*0750*/  IMAD R9, R9, R2, RZ ;  /* 0x0000000209097224 */ /* 0x000fe200078e02ff */
[----:B------:R-:W-:Y:S01]  /*0760*/  ISETP.GE.AND P2, PT, R18, RZ, PT ;  /* 0x000000ff1200720c */ /* 0x000fe20003f46270 */
[----:B------:R-:W-:Y:S01]  /*0770*/  IMAD R11, R0, R4, R11 ;  /* 0x00000004000b7224 */ /* 0x000fe200078e020b */
[----:B------:R-:W-:Y:S01]  /*0780*/  LOP3.LUT R23, R8, 0x14, RZ, 0xfc, !PT ;  /* 0x0000001408177812 */ /* 0x000fe200078efcff */
[----:B------:R-:W-:Y:S01]  /*0790*/  IMAD.HI.U32 R4, R3, R17, RZ ;  /* 0x0000001103047227 */ /* 0x000fe200078e00ff */
[----:B------:R-:W-:Y:S02]  /*07a0*/  IABS R18, R22 ;  /* 0x0000001600127213 */ /* 0x000fe40000000000 */
[----:B------:R-:W-:Y:S01]  /*07b0*/  ISETP.GT.U32.AND P1, PT, R0, R11, PT ;  /* 0x0000000b0000720c */ /* 0x000fe20003f24070 */
[----:B------:R-:W-:Y:S01]  /*07c0*/  IMAD.MOV R13, RZ, RZ, -R4 ;  /* 0x000000ffff0d7224 */ /* 0x000fe200078e0a04 */
[----:B------:R-:W-:Y:S01]  /*07d0*/  ISETP.GE.AND P0, PT, R20, RZ, PT ;  /* 0x000000ff1400720c */ /* 0x000fe20003f06270 */
[----:B------:R-:W-:Y:S01]  /*07e0*/  IMAD.MOV.U32 R4, RZ, RZ, RZ ;  /* 0x000000ffff047224 */ /* 0x000fe200078e00ff */
[----:B------:R-:W-:Y:S01]  /*07f0*/  IABS R20, R23 ;  /* 0x0000001700147213 */ /* 0x000fe20000000000 */
[----:B------:R-:W-:Y:S01]  /*0800*/  IMAD R17, R0, R13, R17 ;  /* 0x0000000d00117224 */ /* 0x000fe200078e0211 */
[C---:B------:R-:W-:Y:S01]  /*0810*/  LOP3.LUT R24, R8.reuse, 0x18, RZ, 0xfc, !PT ;  /* 0x0000001808187812 */ /* 0x040fe200078efcff */
[----:B------:R-:W-:Y:S01]  /*0820*/  IMAD.HI.U32 R9, R5, R9, R4 ;  /* 0x0000000905097227 */ /* 0x000fe200078e0004 */
[----:B------:R-:W-:-:S02]  /*0830*/  LOP3.LUT R25, R8, 0x1c, RZ, 0xfc, !PT ;  /* 0x0000001c08197812 */ /* 0x000fc400078efcff */
[----:B------:R-:W-:Y:S01]  /*0840*/  ISETP.GT.U32.AND P3, PT, R0, R17, PT ;  /* 0x000000110000720c */ /* 0x000fe20003f64070 */
[C---:B------:R-:W-:Y:S01]  /*0850*/  IMAD.HI.U32 R4, R3.reuse, R6, RZ ;  /* 0x0000000603047227 */ /* 0x040fe200078e00ff */
[C---:B------:R-:W-:Y:S02]  /*0860*/  LOP3.LUT R26, R8.reuse, 0x20, RZ, 0xfc, !PT ;  /* 0x00000020081a7812 */ /* 0x040fe400078efcff */
[C---:B------:R-:W-:Y:S01]  /*0870*/  LOP3.LUT R27, R8.reuse, 0x24, RZ, 0xfc, !PT ;  /* 0x00000024081b7812 */ /* 0x040fe200078efcff */
[----:B------:R-:W-:Y:S01]  /*0880*/  IMAD.HI.U32 R5, R3, R12, RZ ;  /* 0x0000000c03057227 */ /* 0x000fe200078e00ff */
[C---:B------:R-:W-:Y:S02]  /*0890*/  LOP3.LUT R28, R8.reuse, 0x28, RZ, 0xfc, !PT ;  /* 0x00000028081c7812 */ /* 0x040fe400078efcff */
[C---:B------:R-:W-:Y:S01]  /*08a0*/  LOP3.LUT R31, R8.reuse, 0x3c, RZ, 0xfc, !PT ;  /* 0x0000003c081f7812 */ /* 0x040fe200078efcff */
[----:B------:R-:W-:Y:S01]  /*08b0*/  IMAD.MOV R13, RZ, RZ, -R4 ;  /* 0x000000ffff0d7224 */ /* 0x000fe200078e0a04 */
[C---:B------:R-:W-:Y:S01]  /*08c0*/  LOP3.LUT R4, R8.reuse, 0xc, RZ, 0xfc, !PT ;  /* 0x0000000c08047812 */ /* 0x040fe200078efcff */
[----:B------:R-:W-:Y:S01]  /*08d0*/  IMAD.MOV R5, RZ, RZ, -R5 ;  /* 0x000000ffff057224 */ /* 0x000fe200078e0a05 */
[----:B------:R-:W-:Y:S01]  /*08e0*/  LOP3.LUT R33, R8, 0x40, RZ, 0xfc, !PT ;  /* 0x0000004008217812 */ /* 0x000fe200078efcff */
[----:B------:R-:W-:Y:S01]  /*08f0*/  IMAD R6, R0, R13, R6 ;  /* 0x0000000d00067224 */ /* 0x000fe200078e0206 */
[----:B------:R-:W-:Y:S01]  /*0900*/  ISETP.GE.AND P4, PT, R4, RZ, PT ;  /* 0x000000ff0400720c */ /* 0x000fe20003f86270 */
[C---:B------:R-:W-:Y:S01]  /*0910*/  IMAD R13, R0.reuse, R5, R12 ;  /* 0x00000005000d7224 */ /* 0x040fe200078e020c */
[----:B------:R-:W-:Y:S01]  /*0920*/  IABS R12, R4 ;  /* 0x00000004000c7213 */ /* 0x000fe20000000000 */
[--C-:B------:R-:W-:Y:S01]  /*0930*/  @!P1 IMAD.IADD R11, R11, 0x1, -R0.reuse ;  /* 0x000000010b0b9824 */ /* 0x100fe200078e0a00 */
[C---:B------:R-:W-:Y:S01]  /*0940*/  ISETP.GT.U32.AND P1, PT, R0.reuse, R6, PT ;  /* 0x000000060000720c */ /* 0x040fe20003f24070 */
[----:B------:R-:W-:Y:S01]  /*0950*/  @!P3 IMAD.IADD R17, R17, 0x1, -R0 ;  /* 0x000000011111b824 */ /* 0x000fe200078e0a00 */
[C---:B------:R-:W-:Y:S01]  /*0960*/  ISETP.GT.U32.AND P3, PT, R0.reuse, R13, PT ;  /* 0x0000000d0000720c */ /* 0x040fe20003f64070 */
[----:B------:R-:W-:Y:S01]  /*0970*/  IMAD.HI.U32 R4, R3, R12, RZ ;  /* 0x0000000c03047227 */ /* 0x000fe200078e00ff */
[----:B------:R-:W-:-:S02]  /*0980*/  ISETP.GT.U32.AND P5, PT, R0, R11, PT ;  /* 0x0000000b0000720c */ /* 0x000fc40003fa4070 */
[----:B------:R-:W-:Y:S01]  /*0990*/  ISETP.GT.U32.AND P6, PT, R0, R17, PT ;  /* 0x000000110000720c */ /* 0x000fe20003fc4070 */
[----:B------:R-:W-:Y:S01]  /*09a0*/  IMAD.HI.U32 R5, R3, R18, RZ ;  /* 0x0000001203057227 */ /* 0x000fe200078e00ff */
[----:B------:R-:W-:Y:S02]  /*09b0*/  IABS R29, R33 ;  /* 0x00000021001d7213 */ /* 0x000fe40000000000 */
[----:B------:R-:W-:Y:S01]  /*09c0*/  LOP3.LUT R34, R8, 0x44, RZ, 0xfc, !PT ;  /* 0x0000004408227812 */ /* 0x000fe200078efcff */
[----:B------:R-:W-:Y:S01]  /*09d0*/  IMAD.IADD R10, R14, 0x1, R10 ;  /* 0x000000010e0a7824 */ /* 0x000fe200078e020a */
[----:B------:R-:W-:Y:S01]  /*09e0*/  LOP3.LUT R35, R8, 0x48, RZ, 0xfc, !PT ;  /* 0x0000004808237812 */ /* 0x000fe200078efcff */
[--C-:B------:R-:W-:Y:S01]  /*09f0*/  @!P1 IMAD.IADD R6, R6, 0x1, -R0.reuse ;  /* 0x0000000106069824 */ /* 0x100fe200078e0a00 */
[----:B------:R-:W-:Y:S01]  /*0a00*/  ISETP.GE.AND P1, PT, R8, RZ, PT ;  /* 0x000000ff0800720c */ /* 0x000fe20003f26270 */
[--C-:B------:R-:W-:Y:S01]  /*0a10*/  @!P3 IMAD.IADD R13, R13, 0x1, -R0.reuse ;  /* 0x000000010d0db824 */ /* 0x100fe200078e0a00 */
[----:B------:R-:W-:Y:S01]  /*0a20*/  IABS R30, R34 ;  /* 0x00000022001e7213 */ /* 0x000fe20000000000 */
[--C-:B------:R-:W-:Y:S01]  /*0a30*/  @!P5 IMAD.IADD R11, R11, 0x1, -R0.reuse ;  /* 0x000000010b0bd824 */ /* 0x100fe200078e0a00 */
[----:B------:R-:W-:Y:S01]  /*0a40*/  ISETP.GE.AND P5, PT, R19, RZ, PT ;  /* 0x000000ff1300720c */ /* 0x000fe20003fa6270 */
[----:B------:R-:W-:Y:S01]  /*0a50*/  @!P6 IMAD.IADD R17, R17, 0x1, -R0 ;  /* 0x000000011111e824 */ /* 0x000fe200078e0a00 */
[C---:B------:R-:W-:Y:S01]  /*0a60*/  ISETP.GT.U32.AND P6, PT, R0.reuse, R13, PT ;  /* 0x0000000d0000720c */ /* 0x040fe20003fc4070 */
[----:B------:R-:W-:Y:S01]  /*0a70*/  IMAD.MOV R19, RZ, RZ, -R4 ;  /* 0x000000ffff137224 */ /* 0x000fe200078e0a04 */
[----:B------:R-:W-:Y:S01]  /*0a80*/  ISETP.GT.U32.AND P3, PT, R0, R6, PT ;  /* 0x000000060000720c */ /* 0x000fe20003f64070 */
[----:B------:R-:W-:Y:S01]  /*0a90*/  IMAD.HI.U32 R14, R3, R20, RZ ;  /* 0x00000014030e7227 */ /* 0x000fe200078e00ff */
[----:B------:R-:W-:-:S02]  /*0aa0*/  IABS R32, R35 ;  /* 0x0000002300207213 */ /* 0x000fc40000000000 */
[C---:B------:R-:W-:Y:S01]  /*0ab0*/  LOP3.LUT R36, R8.reuse, 0x50, RZ, 0xfc, !PT ;  /* 0x0000005008247812 */ /* 0x040fe200078efcff */
[----:B------:R-:W-:Y:S01]  /*0ac0*/  IMAD.MOV R21, RZ, RZ, -R5 ;  /* 0x000000ffff157224 */ /* 0x000fe200078e0a05 */
[----:B------:R-:W-:Y:S01]  /*0ad0*/  LOP3.LUT R39, R8, 0x54, RZ, 0xfc, !PT ;  /* 0x0000005408277812 */ /* 0x000fe200078efcff */
[----:B------:R-:W-:Y:S01]  /*0ae0*/  IMAD R12, R0, R19, R12 ;  /* 0x00000013000c7224 */ /* 0x000fe200078e020c */
[C---:B------:R-:W-:Y:S01]  /*0af0*/  LOP3.LUT R40, R8.reuse, 0x58, RZ, 0xfc, !PT ;  /* 0x0000005808287812 */ /* 0x040fe200078efcff */
[----:B------:R-:W-:Y:S01]  /*0b00*/  IMAD.MOV.U32 R5, RZ, RZ, R17 ;  /* 0x000000ffff057224 */ /* 0x000fe200078e0011 */
[C---:B------:R-:W-:Y:S01]  /*0b10*/  LOP3.LUT R41, R8.reuse, 0x5c, RZ, 0xfc, !PT ;  /* 0x0000005c08297812 */ /* 0x040fe200078efcff */
[----:B------:R-:W-:Y:S01]  /*0b20*/  IMAD.MOV R19, RZ, RZ, -R14 ;  /* 0x000000ffff137224 */ /* 0x000fe200078e0a0e */
[----:B------:R-:W-:Y:S01]  /*0b30*/  LOP3.LUT R42, R8, 0x60, RZ, 0xfc, !PT ;  /* 0x00000060082a7812 */ /* 0x000fe200078efcff */
[C---:B------:R-:W-:Y:S01]  /*0b40*/  IMAD R17, R0.reuse, R21, R18 ;  /* 0x0000001500117224 */ /* 0x040fe200078e0212 */
[----:B------:R-:W-:Y:S01]  /*0b50*/  IABS R21, R26 ;  /* 0x0000001a00157213 */ /* 0x000fe20000000000 */
[----:B------:R-:W-:Y:S01]  /*0b60*/  IMAD.MOV.U32 R4, RZ, RZ, R11 ;  /* 0x000000ffff047224 */ /* 0x000fe200078e000b */
[----:B------:R-:W-:Y:S01]  /*0b70*/  IABS R37, R41 ;  /* 0x0000002900257213 */ /* 0x000fe20000000000 */
[C---:B------:R-:W-:Y:S01]  /*0b80*/  IMAD R14, R0.reuse, R19, R20 ;  /* 0x00000013000e7224 */ /* 0x040fe200078e0214 */
[----:B------:R-:W-:Y:S01]  /*0b90*/  IABS R19, R24 ;  /* 0x0000001800137213 */ /* 0x000fe20000000000 */
[----:B------:R-:W-:Y:S01]  /*0ba0*/  @!P1 IMAD.MOV R4, RZ, RZ, -R4 ;  /* 0x000000ffff049224 */ /* 0x000fe200078e0a04 */
[C---:B------:R-:W-:Y:S01]  /*0bb0*/  ISETP.GT.U32.AND P1, PT, R0.reuse, R17, PT ;  /* 0x000000110000720c */ /* 0x040fe20003f24070 */
[----:B------:R-:W-:Y:S01]  /*0bc0*/  @!P6 IMAD.IADD R13, R13, 0x1, -R0 ;  /* 0x000000010d0de824 */ /* 0x000fe200078e0a00 */
[C---:B------:R-:W-:Y:S01]  /*0bd0*/  ISETP.GT.U32.AND P6, PT, R0.reuse, R14, PT ;  /* 0x0000000e0000720c */ /* 0x040fe20003fc4070 */
[----:B------:R-:W-:Y:S01]  /*0be0*/  @!P5 IMAD.MOV R5, RZ, RZ, -R5 ;  /* 0x000000ffff05d224 */ /* 0x000fe200078e0a05 */
[----:B------:R-:W-:Y:S01]  /*0bf0*/  ISETP.GT.U32.AND P5, PT, R0, R12, PT ;  /* 0x0000000c0000720c */ /* 0x000fe20003fa4070 */
[----:B------:R-:W-:Y:S01]  /*0c00*/  IMAD.HI.U32 R11, R3, R19, RZ ;  /* 0x00000013030b7227 */ /* 0x000fe200078e00ff */
[----:B------:R-:W-:-:S02]  /*0c10*/  IABS R20, R25 ;  /* 0x0000001900147213 */ /* 0x000fc40000000000 */
[----:B------:R-:W-:Y:S01]  /*0c20*/  IABS R38, R42 ;  /* 0x0000002a00267213 */ /* 0x000fe20000000000 */
[----:B------:R-:W-:Y:S01]  /*0c30*/  IMAD.MOV R18, RZ, RZ, -R11 ;  /* 0x000000ffff127224 */ /* 0x000fe200078e0a0b */
[C---:B------:R-:W-:Y:S01]  /*0c40*/  LOP3.LUT R43, R8.reuse, 0x64, RZ, 0xfc, !PT ;  /* 0x00000064082b7812 */ /* 0x040fe200078efcff */
[----:B------:R-:W-:Y:S01]  /*0c50*/  IMAD.HI.U32 R11, R3, R20, RZ ;  /* 0x00000014030b7227 */ /* 0x000fe200078e00ff */
[C---:B------:R-:W-:Y:S02]  /*0c60*/  LOP3.LUT R45, R8.reuse, 0x74, RZ, 0xfc, !PT ;  /* 0x00000074082d7812 */ /* 0x040fe400078efcff */
[C---:B------:R-:W-:Y:S01]  /*0c70*/  LOP3.LUT R47, R8.reuse, 0x78, RZ, 0xfc, !PT ;  /* 0x00000078082f7812 */ /* 0x040fe200078efcff */
[--C-:B------:R-:W-:Y:S01]  /*0c80*/  @!P1 IMAD.IADD R17, R17, 0x1, -R0.reuse ;  /* 0x0000000111119824 */ /* 0x100fe200078e0a00 */
[----:B------:R-:W-:Y:S01]  /*0c90*/  LOP3.LUT R48, R8, 0x7c, RZ, 0xfc, !PT ;  /* 0x0000007c08307812 */ /* 0x000fe200078efcff */
[--C-:B------:R-:W-:Y:S01]  /*0ca0*/  @!P6 IMAD.IADD R14, R14, 0x1, -R0.reuse ;  /* 0x000000010e0ee824 */ /* 0x100fe200078e0a00 */
[----:B------:R-:W-:Y:S01]  /*0cb0*/  IABS R44, R47 ;  /* 0x0000002f002c7213 */ /* 0x000fe20000000000 */
[----:B------:R-:W-:Y:S01]  /*0cc0*/  @!P5 IMAD.IADD R12, R12, 0x1, -R0 ;  /* 0x000000010c0cd824 */ /* 0x000fe200078e0a00 */
[C---:B------:R-:W-:Y:S01]  /*0cd0*/  ISETP.GT.U32.AND P6, PT, R0.reuse, R17, PT ;  /* 0x000000110000720c */ /* 0x040fe20003fc4070 */
[----:B------:R-:W-:Y:S01]  /*0ce0*/  IMAD.MOV R11, RZ, RZ, -R11 ;  /* 0x000000ffff0b7224 */ /* 0x000fe200078e0a0b */
[----:B------:R-:W-:Y:S01]  /*0cf0*/  ISETP.GE.AND P5, PT, R23, RZ, PT ;  /* 0x000000ff1700720c */ /* 0x000fe20003fa6270 */
[C---:B------:R-:W-:Y:S01]  /*0d00*/  IMAD R19, R0.reuse, R18, R19 ;  /* 0x0000001200137224 */ /* 0x040fe200078e0213 */
[C---:B------:R-:W-:Y:S01]  /*0d10*/  ISETP.GT.U32.AND P1, PT, R0.reuse, R12, PT ;  /* 0x0000000c0000720c */ /* 0x040fe20003f24070 */
[----:B------:R-:W-:Y:S01]  /*0d20*/  IMAD R18, R0, R11, R20 ;  /* 0x0000000b00127224 */ /* 0x000fe200078e0214 */
[----:B------:R-:W-:Y:S01]  /*0d30*/  IABS R46, R48 ;  /* 0x00000030002e7213 */ /* 0x000fe20000000000 */
[----:B------:R-:W-:Y:S01]  /*0d40*/  IMAD.HI.U32 R11, R3, R21, RZ ;  /* 0x00000015030b7227 */ /* 0x000fe200078e00ff */
[----:B------:R-:W-:-:S02]  /*0d50*/  LOP3.LUT R49, R8, 0x80, RZ, 0xfc, !PT ;  /* 0x0000008008317812 */ /* 0x000fc400078efcff */
[----:B------:R-:W-:Y:S01]  /*0d60*/  LOP3.LUT R51, R8, 0x8c, RZ, 0xfc, !PT ;  /* 0x0000008c08337812 */ /* 0x000fe200078efcff */
[--C-:B------:R-:W-:Y:S01]  /*0d70*/  @!P3 IMAD.IADD R6, R6, 0x1, -R0.reuse ;  /* 0x000000010606b824 */ /* 0x100fe200078e0a00 */
[----:B------:R-:W-:Y:S01]  /*0d80*/  ISETP.GE.AND P3, PT, R22, RZ, PT ;  /* 0x000000ff1600720c */ /* 0x000fe20003f66270 */
[--C-:B------:R-:W-:Y:S01]  /*0d90*/  @!P6 IMAD.IADD R17, R17, 0x1, -R0.reuse ;  /* 0x000000011111e824 */ /* 0x100fe200078e0a00 */
[----:B------:R-:W-:Y:S01]  /*0da0*/  ISETP.GT.U32.AND P6, PT, R0, R18, PT ;  /* 0x000000120000720c */ /* 0x000fe20003fc4070 */
[----:B------:R-:W-:Y:S01]  /*0db0*/  IMAD.MOV R11, RZ, RZ, -R11 ;  /* 0x000000ffff0b7224 */ /* 0x000fe200078e0a0b */
[----:B------:R-:W-:Y:S01]  /*0dc0*/  IABS R22, R27 ;  /* 0x0000001b00167213 */ /* 0x000fe20000000000 */
[----:B------:R-:W-:Y:S01]  /*0dd0*/  @!P1 IMAD.IADD R12, R12, 0x1, -R0 ;  /* 0x000000010c0c9824 */ /* 0x000fe200078e0a00 */
[C---:B------:R-:W-:Y:S01]  /*0de0*/  ISETP.GT.U32.AND P1, PT, R0.reuse, R19, PT ;  /* 0x000000130000720c */ /* 0x040fe20003f24070 */
[----:B------:R-:W-:Y:S01]  /*0df0*/  @!P2 IMAD.MOV R6, RZ, RZ, -R6 ;  /* 0x000000ffff06a224 */ /* 0x000fe200078e0a06 */
[C---:B------:R-:W-:Y:S01]  /*0e00*/  ISETP.GT.U32.AND P2, PT, R0.reuse, R14, PT ;  /* 0x0000000e0000720c */ /* 0x040fe20003f44070 */
[----:B------:R-:W-:Y:S01]  /*0e10*/  IMAD R21, R0, R11, R21 ;  /* 0x0000000b00157224 */ /* 0x000fe200078e0215 */
[C---:B------:R-:W-:Y:S01]  /*0e20*/  LOP3.LUT R52, R8.reuse, 0x90, RZ, 0xfc, !PT ;  /* 0x0000009008347812 */ /* 0x040fe200078efcff */
[----:B------:R-:W-:Y:S01]  /*0e30*/  IMAD.HI.U32 R20, R3, R22, RZ ;  /* 0x0000001603147227 */ /* 0x000fe200078e00ff */
[----:B------:R-:W-:-:S02]  /*0e40*/  LOP3.LUT R53, R8, 0x98, RZ, 0xfc, !PT ;  /* 0x0000009808357812 */ /* 0x000fc400078efcff */
[----:B------:R-:W-:Y:S01]  /*0e50*/  IABS R50, R52 ;  /* 0x0000003400327213 */ /* 0x000fe20000000000 */
[----:B------:R-:W-:Y:S01]  /*0e60*/  @!P6 IMAD.IADD R18, R18, 0x1, -R0 ;  /* 0x000000011212e824 */ /* 0x000fe200078e0a00 */
[----:B------:R-:W-:Y:S01]  /*0e70*/  LOP3.LUT R60, R8, 0xa8, RZ, 0xfc, !PT ;  /* 0x000000a8083c7812 */ /* 0x000fe200078efcff */
[----:B------:R-:W-:Y:S01]  /*0e80*/  @!P4 IMAD.MOV R12, RZ, RZ, -R12 ;  /* 0x000000ffff0cc224 */ /* 0x000fe200078e0a0c */
[C---:B------:R-:W-:Y:S01]  /*0e90*/  ISETP.GT.U32.AND P4, PT, R0.reuse, R21, PT ;  /* 0x000000150000720c */ /* 0x040fe20003f84070 */
[----:B------:R-:W-:Y:S01]  /*0ea0*/  @!P1 IMAD.IADD R19, R19, 0x1, -R0 ;  /* 0x0000000113139824 */ /* 0x000fe200078e0a00 */
[----:B------:R-:W-:Y:S01]  /*0eb0*/  ISETP.GT.U32.AND P6, PT, R0, R18, PT ;  /* 0x000000120000720c */ /* 0x000fe20003fc4070 */
[----:B------:R-:W-:Y:S01]  /*0ec0*/  IMAD.MOV.U32 R11, RZ, RZ, R13 ;  /* 0x000000ffff0b7224 */ /* 0x000fe200078e000d */
[----:B------:R-:W-:Y:S01]  /*0ed0*/  ISETP.GE.AND P1, PT, R25, RZ, PT ;  /* 0x000000ff1900720c */ /* 0x000fe20003f26270 */
[----:B------:R-:W-:Y:S01]  /*0ee0*/  IMAD.MOV R23, RZ, RZ, -R20 ;  /* 0x000000ffff177224 */ /* 0x000fe200078e0a14 */
[----:B------:R-:W-:Y:S01]  /*0ef0*/  LOP3.LUT R25, R8, 0x2c, RZ, 0xfc, !PT ;  /* 0x0000002c08197812 */ /* 0x000fe200078efcff */
[----:B------:R-:W-:Y:S01]  /*0f00*/  @!P0 IMAD.MOV R11, RZ, RZ, -R11 ;  /* 0x000000ffff0b8224 */ /* 0x000fe200078e0a0b */
[C---:B------:R-:W-:Y:S01]  /*0f10*/  ISETP.GT.U32.AND P0, PT, R0.reuse, R19, PT ;  /* 0x000000130000720c */ /* 0x040fe20003f04070 */
[----:B------:R-:W-:Y:S01]  /*0f20*/  IMAD R20, R0, R23, R22 ;  /* 0x0000001700147224 */ /* 0x000fe200078e0216 */
[----:B------:R-:W-:Y:S01]  /*0f30*/  IABS R22, R25 ;  /* 0x0000001900167213 */ /* 0x000fe20000000000 */
[--C-:B------:R-:W-:Y:S01]  /*0f40*/  @!P2 IMAD.IADD R14, R14, 0x1, -R0.reuse ;  /* 0x000000010e0ea824 */ /* 0x100fe200078e0a00 */
[----:B------:R-:W-:Y:S01]  /*0f50*/  ISETP.GE.AND P2, PT, R24, RZ, PT ;  /* 0x000000ff1800720c */ /* 0x000fe20003f46270 */
[----:B------:R-:W-:Y:S01]  /*0f60*/  IMAD.MOV.U32 R13, RZ, RZ, R17 ;  /* 0x000000ffff0d7224 */ /* 0x000fe200078e0011 */
[----:B------:R-:W-:Y:S01]  /*0f70*/  IABS R24, R28 ;  /* 0x0000001c00187213 */ /* 0x000fe20000000000 */
[--C-:B------:R-:W-:Y:S01]  /*0f80*/  @!P6 IMAD.IADD R18, R18, 0x1, -R0.reuse ;  /* 0x000000011212e824 */ /* 0x100fe200078e0a00 */
[----:B------:R-:W-:Y:S01]  /*0f90*/  ISETP.GT.U32.AND P6, PT, R0, R20, PT ;  /* 0x000000140000720c */ /* 0x000fe20003fc4070 */
[----:B------:R-:W-:Y:S01]  /*0fa0*/  @!P4 IMAD.IADD R21, R21, 0x1, -R0 ;  /* 0x000000011515c824 */ /* 0x000fe200078e0a00 */
[----:B------:R-:W-:Y:S01]  /*0fb0*/  LOP3.LUT R58, R8, 0xa4, RZ, 0xfc, !PT ;  /* 0x000000a4083a7812 */ /* 0x000fe200078efcff */
[----:B------:R-:W-:Y:S01]  /*0fc0*/  IMAD.HI.U32 R17, R3, R24, RZ ;  /* 0x0000001803117227 */ /* 0x000fe200078e00ff */
[----:B------:R-:W-:-:S02]  /*0fd0*/  IABS R57, R60 ;  /* 0x0000003c00397213 */ /* 0x000fc40000000000 */
[----:B------:R-:W-:Y:S01]  /*0fe0*/  ISETP.GT.U32.AND P4, PT, R0, R21, PT ;  /* 0x000000150000720c */ /* 0x000fe20003f84070 */
[----:B------:R-:W-:Y:S01]  /*0ff0*/  IMAD.MOV R17, RZ, RZ, -R17 ;  /* 0x000000ffff117224 */ /* 0x000fe200078e0a11 */
[----:B------:R-:W-:Y:S01]  /*1000*/  IABS R56, R58 ;  /* 0x0000003a00387213 */ /* 0x000fe20000000000 */
[----:B------:R-:W-:Y:S01]  /*1010*/  @!P0 IMAD.IADD R19, R19, 0x1, -R0 ;  /* 0x0000000113138824 */ /* 0x000fe200078e0a00 */
[----:B------:R-:W-:Y:S01]  /*1020*/  ISETP.GE.AND P0, PT, R28, RZ, PT ;  /* 0x000000ff1c00720c */ /* 0x000fe20003f06270 */
[----:B------:R-:W-:Y:S01]  /*1030*/  IMAD R23, R0, R17, R24 ;  /* 0x0000001100177224 */ /* 0x000fe200078e0218 */
[C---:B------:R-:W-:Y:S01]  /*1040*/  LOP3.LUT R24, R8.reuse, 0x30, RZ, 0xfc, !PT ;  /* 0x0000003008187812 */ /* 0x040fe200078efcff */
[----:B------:R-:W-:Y:S01]  /*1050*/  IMAD.MOV.U32 R17, RZ, RZ, R19 ;  /* 0x000000ffff117224 */ /* 0x000fe200078e0013 */
[----:B------:R-:W-:Y:S01]  /*1060*/  LOP3.LUT R28, R8, 0x38, RZ, 0xfc, !PT ;  /* 0x00000038081c7812 */ /* 0x000fe200078efcff */
[----:B------:R-:W-:Y:S01]  /*1070*/  @!P6 IMAD.IADD R20, R20, 0x1, -R0 ;  /* 0x000000011414e824 */ /* 0x000fe200078e0a00 */
[----:B------:R-:W-:Y:S01]  /*1080*/  LOP3.LUT R61, R8, 0xac, RZ, 0xfc, !PT ;  /* 0x000000ac083d7812 */ /* 0x000fe200078efcff */
[----:B------:R-:W-:Y:S01]  /*1090*/  @!P2 IMAD.MOV R17, RZ, RZ, -R17 ;  /* 0x000000ffff11a224 */ /* 0x000fe200078e0a11 */
[----:B------:R-:W-:Y:S01]  /*10a0*/  ISETP.GE.AND P2, PT, R25, RZ, PT ;  /* 0x000000ff1900720c */ /* 0x000fe20003f46270 */
[----:B------:R-:W-:Y:S01]  /*10b0*/  @!P1 IMAD.MOV R18, RZ, RZ, -R18 ;  /* 0x000000ffff129224 */ /* 0x000fe200078e0a12 */
[C---:B------:R-:W-:Y:S01]  /*10c0*/  ISETP.GT.U32.AND P1, PT, R0.reuse, R23, PT ;  /* 0x000000170000720c */ /* 0x040fe20003f24070 */
[----:B------:R-:W-:Y:S01]  /*10d0*/  @!P5 IMAD.MOV R14, RZ, RZ, -R14 ;  /* 0x000000ffff0ed224 */ /* 0x000fe200078e0a0e */
[----:B------:R-:W-:Y:S01]  /*10e0*/  IABS R25, R24 ;  /* 0x0000001800197213 */ /* 0x000fe20000000000 */
[----:B------:R-:W-:Y:S01]  /*10f0*/  @!P4 IMAD.IADD R21, R21, 0x1, -R0 ;  /* 0x000000011515c824 */ /* 0x000fe200078e0a00 */
[----:B------:R-:W-:Y:S01]  /*1100*/  ISETP.GT.U32.AND P6, PT, R0, R20, PT ;  /* 0x000000140000720c */ /* 0x000fe20003fc4070 */
[----:B------:R-:W-:Y:S01]  /*1110*/  @!P3 IMAD.MOV R13, RZ, RZ, -R13 ;  /* 0x000000ffff0db224 */ /* 0x000fe200078e0a0d */
[----:B------:R-:W-:Y:S01]  /*1120*/  ISETP.GE.AND P5, PT, R27, RZ, PT ;  /* 0x000000ff1b00720c */ /* 0x000fe20003fa6270 */
[----:B------:R-:W-:Y:S01]  /*1130*/  IMAD.HI.U32 R19, R3, R22, RZ ;  /* 0x0000001603137227 */ /* 0x000fe200078e00ff */
[----:B------:R-:W-:-:S02]  /*1140*/  ISETP.GE.AND P4, PT, R24, RZ, PT ;  /* 0x000000ff1800720c */ /* 0x000fc40003f86270 */
[----:B------:R-:W-:Y:S01]  /*1150*/  ISETP.GE.AND P3, PT, R26, RZ, PT ;  /* 0x000000ff1a00720c */ /* 0x000fe20003f66270 */
[----:B------:R-:W-:Y:S01]  /*1160*/  IMAD.HI.U32 R24, R3, R25, RZ ;  /* 0x0000001903187227 */ /* 0x000fe200078e00ff */
[C---:B------:R-:W-:Y:S02]  /*1170*/  LOP3.LUT R27, R8.reuse, 0x34, RZ, 0xfc, !PT ;  /* 0x00000034081b7812 */ /* 0x040fe400078efcff */
[C---:B------:R-:W-:Y:S01]  /*1180*/  LOP3.LUT R62, R8.reuse, 0xb0, RZ, 0xfc, !PT ;  /* 0x000000b0083e7812 */ /* 0x040fe200078efcff */
[----:B------:R-:W-:Y:S01]  /*1190*/  IMAD.MOV R24, RZ, RZ, -R24 ;  /* 0x000000ffff187224 */ /* 0x000fe200078e0a18 */
[----:B------:R-:W-:Y:S01]  /*11a0*/  IABS R26, R27 ;  /* 0x0000001b001a7213 */ /* 0x000fe20000000000 */
[--C-:B------:R-:W-:Y:S01]  /*11b0*/  @!P1 IMAD.IADD R23, R23, 0x1, -R0.reuse ;  /* 0x0000000117179824 */ /* 0x100fe200078e0a00 */
[C---:B------:R-:W-:Y:S01]  /*11c0*/  LOP3.LUT R63, R8.reuse, 0xb4, RZ, 0xfc, !PT ;  /* 0x000000b4083f7812 */ /* 0x040fe200078efcff */
[----:B------:R-:W-:Y:S01]  /*11d0*/  IMAD.MOV R19, RZ, RZ, -R19 ;  /* 0x000000ffff137224 */ /* 0x000fe200078e0a13 */
[----:B------:R-:W-:Y:S01]  /*11e0*/  LOP3.LUT R68, R8, 0xc4, RZ, 0xfc, !PT ;  /* 0x000000c408447812 */ /* 0x000fe200078efcff */
[----:B------:R-:W-:Y:S01]  /*11f0*/  @!P6 IMAD.IADD R20, R20, 0x1, -R0 ;  /* 0x000000011414e824 */ /* 0x000fe200078e0a00 */
[C---:B------:R-:W-:Y:S01]  /*1200*/  ISETP.GT.U32.AND P1, PT, R0.reuse, R23, PT ;  /* 0x000000170000720c */ /* 0x040fe20003f24070 */
[C---:B------:R-:W-:Y:S01]  /*1210*/  IMAD R25, R0.reuse, R24, R25 ;  /* 0x0000001800197224 */ /* 0x040fe200078e0219 */
[----:B------:R-:W-:Y:S01]  /*1220*/  ISETP.GE.AND P6, PT, R27, RZ, PT ;  /* 0x000000ff1b00720c */ /* 0x000fe20003fc6270 */
[C---:B------:R-:W-:Y:S01]  /*1230*/  IMAD R22, R0.reuse, R19, R22 ;  /* 0x0000001300167224 */ /* 0x040fe200078e0216 */
[----:B------:R-:W-:Y:S01]  /*1240*/  IABS R27, R28 ;  /* 0x0000001c001b7213 */ /* 0x000fe20000000000 */
[----:B------:R-:W-:Y:S01]  /*1250*/  @!P5 IMAD.MOV R20, RZ, RZ, -R20 ;  /* 0x000000ffff14d224 */ /* 0x000fe200078e0a14 */
[----:B------:R-:W-:Y:S01]  /*1260*/  ISETP.GT.U32.AND P5, PT, R0, R25, PT ;  /* 0x000000190000720c */ /* 0x000fe20003fa4070 */
[----:B------:R-:W-:Y:S01]  /*1270*/  IMAD.MOV.U32 R19, RZ, RZ, R21 ;  /* 0x000000ffff137224 */ /* 0x000fe200078e0015 */
[----:B------:R-:W-:Y:S01]  /*1280*/  IABS R59, R63 ;  /* 0x0000003f003b7213 */ /* 0x000fe20000000000 */
[----:B------:R-:W-:Y:S01]  /*1290*/  IMAD.HI.U32 R21, R3, R26, RZ ;  /* 0x0000001a03157227 */ /* 0x000fe200078e00ff */
[----:B------:R-:W-:-:S02]  /*12a0*/  IABS R66, R68 ;  /* 0x0000004400427213 */ /* 0x000fc40000000000 */
[----:B------:R-:W-:Y:S01]  /*12b0*/  LOP3.LUT R72, R8, 0xd8, RZ, 0xfc, !PT ;  /* 0x000000d808487812 */ /* 0x000fe200078efcff */
[----:B------:R-:W-:Y:S01]  /*12c0*/  @!P3 IMAD.MOV R19, RZ, RZ, -R19 ;  /* 0x000000ffff13b224 */ /* 0x000fe200078e0a13 */
[----:B------:R-:W-:Y:S01]  /*12d0*/  ISETP.GT.U32.AND P3, PT, R0, R22, PT ;  /* 0x000000160000720c */ /* 0x000fe20003f64070 */
[--C-:B------:R-:W-:Y:S01]  /*12e0*/  @!P1 IMAD.IADD R23, R23, 0x1, -R0.reuse ;  /* 0x0000000117179824 */ /* 0x100fe200078e0a00 */
[----:B------:R-:W-:Y:S01]  /*12f0*/  ISETP.GE.AND P1, PT, R28, RZ, PT ;  /* 0x000000ff1c00720c */ /* 0x000fe20003f26270 */
[----:B------:R-:W-:Y:S01]  /*1300*/  IMAD.MOV R21, RZ, RZ, -R21 ;  /* 0x000000ffff157224 */ /* 0x000fe200078e0a15 */
[----:B------:R-:W-:Y:S01]  /*1310*/  IABS R28, R31 ;  /* 0x0000001f001c7213 */ /* 0x000fe20000000000 */
[----:B------:R-:W-:Y:S01]  /*1320*/  @!P5 IMAD.IADD R25, R25, 0x1, -R0 ;  /* 0x000000011919d824 */ /* 0x000fe200078e0a00 */
[----:B------:R-:W-:Y:S01]  /*1330*/  IABS R73, R72 ;  /* 0x0000004800497213 */ /* 0x000fe20000000000 */
[----:B------:R-:W-:Y:S01]  /*1340*/  IMAD R24, R0, R21, R26 ;  /* 0x0000001500187224 */ /* 0x000fe200078e021a */
[----:B------:R-:W-:Y:S01]  /*1350*/  LOP3.LUT R74, R8, 0xdc, RZ, 0xfc, !PT ;  /* 0x000000dc084a7812 */ /* 0x000fe200078efcff */
[----:B------:R-:W-:Y:S01]  /*1360*/  IMAD.HI.U32 R26, R3, R27, RZ ;  /* 0x0000001b031a7227 */ /* 0x000fe200078e00ff */
[----:B------:R-:W-:-:S02]  /*1370*/  ISETP.GT.U32.AND P5, PT, R0, R25, PT ;  /* 0x000000190000720c */ /* 0x000fc40003fa4070 */
[----:B------:R-:W-:Y:S01]  /*1380*/  LOP3.LUT R76, R8, 0xe0, RZ, 0xfc, !PT ;  /* 0x000000e0084c7812 */ /* 0x000fe200078efcff */
[----:B------:R-:W-:Y:S01]  /*1390*/  @!P3 IMAD.IADD R22, R22, 0x1, -R0 ;  /* 0x000000011616b824 */ /* 0x000fe200078e0a00 */
[----:B------:R-:W-:Y:S01]  /*13a0*/  LOP3.LUT R70, R8, 0xd4, RZ, 0xfc, !PT ;  /* 0x000000d408467812 */ /* 0x000fe200078efcff */
[----:B------:R-:W-:Y:S01]  /*13b0*/  IMAD.MOV.U32 R21, RZ, RZ, R23 ;  /* 0x000000ffff157224 */ /* 0x000fe200078e0017 */
[----:B------:R-:W-:Y:S01]  /*13c0*/  IABS R75, R76 ;  /* 0x0000004c004b7213 */ /* 0x000fe20000000000 */
[----:B------:R-:W-:Y:S01]  /*13d0*/  IMAD.HI.U32 R23, R3, R28, RZ ;  /* 0x0000001c03177227 */ /* 0x000fe200078e00ff */
[----:B------:R-:W-:Y:S02]  /*13e0*/  ISETP.GT.U32.AND P3, PT, R0, R22, PT ;  /* 0x000000160000720c */ /* 0x000fe40003f64070 */
[----:B------:R-:W-:Y:S01]  /*13f0*/  LOP3.LUT R80, R8, 0xe8, RZ, 0xfc, !PT ;  /* 0x000000e808507812 */ /* 0x000fe200078efcff */
[----:B------:R-:W-:Y:S01]  /*1400*/  IMAD.MOV R26, RZ, RZ, -R26 ;  /* 0x000000ffff1a7224 */ /* 0x000fe200078e0a1a */
[----:B------:R-:W-:Y:S01]  /*1410*/  IABS R71, R70 ;  /* 0x0000004600477213 */ /* 0x000fe20000000000 */
[----:B------:R-:W-:Y:S01]  /*1420*/  IMAD.MOV R23, RZ, RZ, -R23 ;  /* 0x000000ffff177224 */ /* 0x000fe200078e0a17 */
[----:B------:R-:W-:Y:S01]  /*1430*/  IABS R79, R80 ;  /* 0x00000050004f7213 */ /* 0x000fe20000000000 */
[----:B------:R-:W-:Y:S01]  /*1440*/  IMAD R27, R0, R26, R27 ;  /* 0x0000001a001b7224 */ /* 0x000fe200078e021b */
[----:B------:R-:W-:Y:S01]  /*1450*/  LOP3.LUT R78, R8, 0xe4, RZ, 0xfc, !PT ;  /* 0x000000e4084e7812 */ /* 0x000fe200078efcff */
[----:B------:R-:W-:Y:S01]  /*1460*/  IMAD R26, R0, R23, R28 ;  /* 0x00000017001a7224 */ /* 0x000fe200078e021c */
[----:B------:R-:W-:Y:S01]  /*1470*/  LOP3.LUT R82, R8, 0xec, RZ, 0xfc, !PT ;  /* 0x000000ec08527812 */ /* 0x000fe200078efcff */
[--C-:B------:R-:W-:Y:S01]  /*1480*/  @!P5 IMAD.IADD R25, R25, 0x1, -R0.reuse ;  /* 0x000000011919d824 */ /* 0x100fe200078e0a00 */
[----:B------:R-:W-:Y:S01]  /*1490*/  IABS R77, R78 ;  /* 0x0000004e004d7213 */ /* 0x000fe20000000000 */
[----:B------:R-:W-:Y:S01]  /*14a0*/  @!P0 IMAD.MOV R21, RZ, RZ, -R21 ;  /* 0x000000ffff158224 */ /* 0x000fe200078e0a15 */
[----:B------:R-:W-:Y:S01]  /*14b0*/  ISETP.GT.U32.AND P5, PT, R0, R26, PT ;  /* 0x0000001a0000720c */ /* 0x000fe20003fa4070 */
[----:B------:R-:W-:Y:S01]  /*14c0*/  @!P3 IMAD.IADD R22, R22, 0x1, -R0 ;  /* 0x000000011616b824 */ /* 0x000fe200078e0a00 */
[C---:B------:R-:W-:Y:S01]  /*14d0*/  ISETP.GT.U32.AND P0, PT, R0.reuse, R24, PT ;  /* 0x000000180000720c */ /* 0x040fe20003f04070 */
[----:B------:R-:W-:Y:S01]  /*14e0*/  IMAD.HI.U32 R23, R3, R29, RZ ;  /* 0x0000001d03177227 */ /* 0x000fe200078e00ff */
[----:B------:R-:W-:-:S02]  /*14f0*/  ISETP.GT.U32.AND P3, PT, R0, R27, PT ;  /* 0x0000001b0000720c */ /* 0x000fc40003f64070 */
[----:B------:R-:W-:Y:S01]  /*1500*/  IABS R81, R82 ;  /* 0x0000005200517213 */ /* 0x000fe20000000000 */
[----:B------:R-:W-:Y:S02]  /*1510*/  IMAD.MOV R23, RZ, RZ, -R23 ;  /* 0x000000ffff177224 */ /* 0x000fe400078e0a17 */
[----:B------:R-:W-:-:S04]  /*1520*/  IMAD.HI.U32 R28, R3, R30, RZ ;  /* 0x0000001e031c7227 */ /* 0x000fc800078e00ff */
[--C-:B------:R-:W-:Y:S02]  /*1530*/  @!P5 IMAD.IADD R26, R26, 0x1, -R0.reuse ;  /* 0x000000011a1ad824 */ /* 0x100fe400078e0a00 */
[--C-:B------:R-:W-:Y:S02]  /*1540*/  @!P0 IMAD.IADD R24, R24, 0x1, -R0.reuse ;  /* 0x0000000118188824 */ /* 0x100fe400078e0a00 */
[----:B------:R-:W-:Y:S01]  /*1550*/  @!P3 IMAD.IADD R27, R27, 0x1, -R0 ;  /* 0x000000011b1bb824 */ /* 0x000fe200078e0a00 */
[C---:B------:R-:W-:Y:S01]  /*1560*/  ISETP.GT.U32.AND P5, PT, R0.reuse, R26, PT ;  /* 0x0000001a0000720c */ /* 0x040fe20003fa4070 */
[----:B------:R-:W-:Y:S01]  /*1570*/  @!P2 IMAD.MOV R22, RZ, RZ, -R22 ;  /* 0x000000ffff16a224 */ /* 0x000fe200078e0a16 */
[C---:B------:R-:W-:Y:S01]  /*1580*/  ISETP.GT.U32.AND P0, PT, R0.reuse, R24, PT ;  /* 0x000000180000720c */ /* 0x040fe20003f04070 */
[C---:B------:R-:W-:Y:S01]  /*1590*/  IMAD R29, R0.reuse, R23, R29 ;  /* 0x00000017001d7224 */ /* 0x040fe200078e021d */
[----:B------:R-:W-:Y:S01]  /*15a0*/  ISETP.GE.AND P2, PT, R31, RZ, PT ;  /* 0x000000ff1f00720c */ /* 0x000fe20003f46270 */
[----:B------:R-:W-:Y:S01]  /*15b0*/  IMAD.MOV.U32 R23, RZ, RZ, R25 ;  /* 0x000000ffff177224 */ /* 0x000fe200078e0019 */
[----:B------:R-:W-:Y:S01]  /*15c0*/  ISETP.GT.U32.AND P3, PT, R0, R27, PT ;  /* 0x0000001b0000720c */ /* 0x000fe20003f64070 */
[----:B------:R-:W-:-:S02]  /*15d0*/  IMAD.MOV R31, RZ, RZ, -R28 ;  /* 0x000000ffff1f7224 */ /* 0x000fc400078e0a1c */
[----:B------:R-:W-:-:S04]  /*15e0*/  IMAD.HI.U32 R25, R3, R32, RZ ;  /* 0x0000002003197227 */ /* 0x000fc800078e00ff */
[----:B------:R-:W-:Y:S02]  /*15f0*/  IMAD R28, R0, R31, R30 ;  /* 0x0000001f001c7224 */ /* 0x000fe400078e021e */
[----:B------:R-:W-:Y:S02]  /*1600*/  IMAD.MOV R25, RZ, RZ, -R25 ;  /* 0x000000ffff197224 */ /* 0x000fe400078e0a19 */
[--C-:B------:R-:W-:Y:S01]  /*1610*/  @!P5 IMAD.IADD R26, R26, 0x1, -R0.reuse ;  /* 0x000000011a1ad824 */ /* 0x100fe200078e0a00 */
[----:B------:R-:W-:Y:S01]  /*1620*/  ISETP.GT.U32.AND P5, PT, R0, R28, PT ;  /* 0x0000001c0000720c */ /* 0x000fe20003fa4070 */
[----:B------:R-:W-:Y:S01]  /*1630*/  @!P0 IMAD.IADD R24, R24, 0x1, -R0 ;  /* 0x0000000118188824 */ /* 0x000fe200078e0a00 */
[C---:B------:R-:W-:Y:S01]  /*1640*/  ISETP.GT.U32.AND P0, PT, R0.reuse, R29, PT ;  /* 0x0000001d0000720c */ /* 0x040fe20003f04070 */
[----:B------:R-:W-:Y:S02]  /*1650*/  IMAD R31, R0, R25, R32 ;  /* 0x00000019001f7224 */ /* 0x000fe400078e0220 */
[----:B------:R-:W-:Y:S01]  /*1660*/  @!P3 IMAD.IADD R27, R27, 0x1, -R0 ;  /* 0x000000011b1bb824 */ /* 0x000fe200078e0a00 */
[----:B------:R-:W-:Y:S01]  /*1670*/  ISETP.GE.AND P3, PT, R34, RZ, PT ;  /* 0x000000ff2200720c */ /* 0x000fe20003f66270 */
[----:B------:R-:W-:Y:S01]  /*1680*/  @!P6 IMAD.MOV R24, RZ, RZ, -R24 ;  /* 0x000000ffff18e224 */ /* 0x000fe200078e0a18 */
[----:B------:R-:W-:Y:S01]  /*1690*/  ISETP.GT.U32.AND P6, PT, R0, R31, PT ;  /* 0x0000001f0000720c */ /* 0x000fe20003fc4070 */
[----:B------:R-:W-:Y:S01]  /*16a0*/  @!P4 IMAD.MOV R23, RZ, RZ, -R23 ;  /* 0x000000ffff17c224 */ /* 0x000fe200078e0a17 */
[----:B------:R-:W-:Y:S01]  /*16b0*/  LOP3.LUT R34, R8, 0x4c, RZ, 0xfc, !PT ;  /* 0x0000004c08227812 */ /* 0x000fe200078efcff */
[----:B------:R-:W-:Y:S01]  /*16c0*/  IMAD.MOV.U32 R25, RZ, RZ, R27 ;  /* 0x000000ffff197224 */ /* 0x000fe200078e001b */
[----:B------:R-:W-:Y:S01]  /*16d0*/  ISETP.GE.AND P4, PT, R33, RZ, PT ;  /* 0x000000ff2100720c */ /* 0x000fe20003f86270 */
[--C-:B------:R-:W-:Y:S01]  /*16e0*/  @!P5 IMAD.IADD R28, R28, 0x1, -R0.reuse ;  /* 0x000000011c1cd824 */ /* 0x100fe200078e0a00 */
[----:B------:R-:W-:Y:S01]  /*16f0*/  IABS R30, R34 ;  /* 0x00000022001e7213 */ /* 0x000fe20000000000 */
[----:B------:R-:W-:Y:S01]  /*1700*/  @!P0 IMAD.IADD R29, R29, 0x1, -R0 ;  /* 0x000000011d1d8824 */ /* 0x000fe200078e0a00 */
[----:B------:R-:W-:Y:S01]  /*1710*/  IABS R33, R36 ;  /* 0x0000002400217213 */ /* 0x000fe20000000000 */
[----:B------:R-:W-:Y:S01]  /*1720*/  @!P1 IMAD.MOV R25, RZ, RZ, -R25 ;  /* 0x000000ffff199224 */ /* 0x000fe200078e0a19 */
[C---:B------:R-:W-:Y:S01]  /*1730*/  ISETP.GT.U32.AND P5, PT, R0.reuse, R28, PT ;  /* 0x0000001c0000720c */ /* 0x040fe20003fa4070 */
[----:B------:R-:W-:Y:S01]  /*1740*/  IMAD.MOV.U32 R32, RZ, RZ, R30 ;  /* 0x000000ffff207224 */ /* 0x000fe200078e001e */
[----:B------:R-:W-:Y:S01]  /*1750*/  ISETP.GE.AND P1, PT, R35, RZ, PT ;  /* 0x000000ff2300720c */ /* 0x000fe20003f26270 */
[----:B------:R-:W-:Y:S01]  /*1760*/  @!P6 IMAD.IADD R31, R31, 0x1, -R0 ;  /* 0x000000011f1fe824 */ /* 0x000fe200078e0a00 */
[----:B------:R-:W-:Y:S01]  /*1770*/  IABS R35, R39 ;  /* 0x0000002700237213 */ /* 0x000fe20000000000 */
[----:B------:R-:W-:Y:S01]  /*1780*/  IMAD.HI.U32 R27, R3, R32, RZ ;  /* 0x00000020031b7227 */ /* 0x000fe200078e00ff */
[----:B------:R-:W-:-:S02]  /*1790*/  ISETP.GT.U32.AND P0, PT, R0, R29, PT ;  /* 0x0000001d0000720c */ /* 0x000fc40003f04070 */
[----:B------:R-:W-:Y:S01]  /*17a0*/  ISETP.GT.U32.AND P6, PT, R0, R31, PT ;  /* 0x0000001f0000720c */ /* 0x000fe20003fc4070 */
[----:B------:R-:W-:-:S04]  /*17b0*/  IMAD.HI.U32 R30, R3, R33, RZ ;  /* 0x00000021031e7227 */ /* 0x000fc800078e00ff */
[----:B------:R-:W-:Y:S02]  /*17c0*/  IMAD.MOV R27, RZ, RZ, -R27 ;  /* 0x000000ffff1b7224 */ /* 0x000fe400078e0a1b */
[----:B------:R-:W-:Y:S01]  /*17d0*/  @!P2 IMAD.MOV R26, RZ, RZ, -R26 ;  /* 0x000000ffff1aa224 */ /* 0x000fe200078e0a1a */
[----:B------:R-:W-:Y:S01]  /*17e0*/  ISETP.GE.AND P2, PT, R34, RZ, PT ;  /* 0x000000ff2200720c */ /* 0x000fe20003f46270 */
[----:B------:R-:W-:Y:S02]  /*17f0*/  IMAD.MOV R34, RZ, RZ, -R30 ;  /* 0x000000ffff227224 */ /* 0x000fe400078e0a1e */
[----:B------:R-:W-:Y:S02]  /*1800*/  IMAD R30, R0, R27, R32 ;  /* 0x0000001b001e7224 */ /* 0x000fe400078e0220 */
[----:B------:R-:W-:Y:S02]  /*1810*/  IMAD.MOV.U32 R32, RZ, RZ, R35 ;  /* 0x000000ffff207224 */ /* 0x000fe400078e0023 */
[----:B------:R-:W-:Y:S01]  /*1820*/  @!P5 IMAD.IADD R28, R28, 0x1, -R0 ;  /* 0x000000011c1cd824 */ /* 0x000fe200078e0a00 */
[C---:B------:R-:W-:Y:S01]  /*1830*/  ISETP.GT.U32.AND P5, PT, R0.reuse, R30, PT ;  /* 0x0000001e0000720c */ /* 0x040fe20003fa4070 */
[----:B------:R-:W-:-:S02]  /*1840*/  IMAD R33, R0, R34, R33 ;  /* 0x0000002200217224 */ /* 0x000fc400078e0221 */
[----:B------:R-:W-:-:S04]  /*1850*/  IMAD.HI.U32 R27, R3, R32, RZ ;  /* 0x00000020031b7227 */ /* 0x000fc800078e00ff */
[--C-:B------:R-:W-:Y:S01]  /*1860*/  @!P6 IMAD.IADD R31, R31, 0x1, -R0.reuse ;  /* 0x000000011f1fe824 */ /* 0x100fe200078e0a00 */
[----:B------:R-:W-:Y:S01]  /*1870*/  ISETP.GT.U32.AND P6, PT, R0, R33, PT ;  /* 0x000000210000720c */ /* 0x000fe20003fc4070 */
[----:B------:R-:W-:Y:S02]  /*1880*/  IMAD.MOV R27, RZ, RZ, -R27 ;  /* 0x000000ffff1b7224 */ /* 0x000fe400078e0a1b */
[----:B------:R-:W-:Y:S01]  /*1890*/  @!P0 IMAD.IADD R29, R29, 0x1, -R0 ;  /* 0x000000011d1d8824 */ /* 0x000fe200078e0a00 */
[----:B------:R-:W-:Y:S01]  /*18a0*/  ISETP.GE.AND P0, PT, R36, RZ, PT ;  /* 0x000000ff2400720c */ /* 0x000fe20003f06270 */
[----:B------:R-:W-:Y:S01]  /*18b0*/  IMAD R32, R0, R27, R32 ;  /* 0x0000001b00207224 */ /* 0x000fe200078e0220 */
[----:B------:R-:W-:Y:S01]  /*18c0*/  IABS R36, R40 ;  /* 0x0000002800247213 */ /* 0x000fe20000000000 */
[----:B------:R-:W-:Y:S02]  /*18d0*/  @!P5 IMAD.IADD R30, R30, 0x1, -R0 ;  /* 0x000000011e1ed824 */ /* 0x000fe400078e0a00 */
[----:B------:R-:W-:Y:S01]  /*18e0*/  IMAD.HI.U32 R35, R3, R37, RZ ;  /* 0x0000002503237227 */ /* 0x000fe200078e00ff */
[----:B------:R-:W-:-:S03]  /*18f0*/  ISETP.GT.U32.AND P5, PT, R0, R32, PT ;  /* 0x000000200000720c */ /* 0x000fc60003fa4070 */
[----:B------:R-:W-:-:S04]  /*1900*/  IMAD.HI.U32 R34, R3, R36, RZ ;  /* 0x0000002403227227 */ /* 0x000fc800078e00ff */
[----:B------:R-:W-:Y:S02]  /*1910*/  IMAD.MOV.U32 R27, RZ, RZ, R29 ;  /* 0x000000ffff1b7224 */ /* 0x000fe400078e001d */
[----:B------:R-:W-:Y:S01]  /*1920*/  @!P6 IMAD.IADD R33, R33, 0x1, -R0 ;  /* 0x000000012121e824 */ /* 0x000fe200078e0a00 */
[----:B------:R-:W-:Y:S01]  /*1930*/  ISETP.GE.AND P6, PT, R39, RZ, PT ;  /* 0x000000ff2700720c */ /* 0x000fe20003fc6270 */
[----:B------:R-:W-:Y:S02]  /*1940*/  IMAD.MOV R29, RZ, RZ, -R34 ;  /* 0x000000ffff1d7224 */ /* 0x000fe400078e0a22 */
[----:B------:R-:W-:Y:S02]  /*1950*/  IMAD.MOV R34, RZ, RZ, -R35 ;  /* 0x000000ffff227224 */ /* 0x000fe400078e0a23 */
[----:B------:R-:W-:Y:S01]  /*1960*/  @!P3 IMAD.MOV R28, RZ, RZ, -R28 ;  /* 0x000000ffff1cb224 */ /* 0x000fe200078e0a1c */
[C---:B------:R-:W-:Y:S01]  /*1970*/  ISETP.GT.U32.AND P3, PT, R0.reuse, R33, PT ;  /* 0x000000210000720c */ /* 0x040fe20003f64070 */
[C---:B------:R-:W-:Y:S01]  /*1980*/  IMAD R35, R0.reuse, R29, R36 ;  /* 0x0000001d00237224 */ /* 0x040fe200078e0224 */
[----:B------:R-:W-:Y:S01]  /*1990*/  IABS R36, R43 ;  /* 0x0000002b00247213 */ /* 0x000fe20000000000 */
[----:B------:R-:W-:Y:S01]  /*19a0*/  @!P4 IMAD.MOV R27, RZ, RZ, -R27 ;  /* 0x000000ffff1bc224 */ /* 0x000fe200078e0a1b */
[----:B------:R-:W-:Y:S01]  /*19b0*/  ISETP.GT.U32.AND P4, PT, R0, R30, PT ;  /* 0x0000001e0000720c */ /* 0x000fe20003f84070 */
[----:B------:R-:W-:-:S04]  /*19c0*/  IMAD.HI.U32 R29, R3, R38, RZ ;  /* 0x00000026031d7227 */ /* 0x000fc800078e00ff */
[----:B------:R-:W-:Y:S02]  /*19d0*/  @!P5 IMAD.IADD R32, R32, 0x1, -R0 ;  /* 0x000000012020d824 */ /* 0x000fe400078e0a00 */
[----:B------:R-:W-:Y:S02]  /*19e0*/  IMAD.MOV R29, RZ, RZ, -R29 ;  /* 0x000000ffff1d7224 */ /* 0x000fe400078e0a1d */
[C---:B------:R-:W-:Y:S01]  /*19f0*/  IMAD R34, R0.reuse, R34, R37 ;  /* 0x0000002200227224 */ /* 0x040fe200078e0225 */
[C---:B------:R-:W-:Y:S01]  /*1a00*/  ISETP.GT.U32.AND P5, PT, R0.reuse, R32, PT ;  /* 0x000000200000720c */ /* 0x040fe20003fa4070 */
[C---:B------:R-:W-:Y:S02]  /*1a10*/  IMAD R37, R0.reuse, R29, R38 ;  /* 0x0000001d00257224 */ /* 0x040fe400078e0226 */
[----:B------:R-:W-:Y:S02]  /*1a20*/  IMAD.MOV.U32 R29, RZ, RZ, R31 ;  /* 0x000000ffff1d7224 */ /* 0x000fe400078e001f */
[--C-:B------:R-:W-:Y:S01]  /*1a30*/  @!P3 IMAD.IADD R33, R33, 0x1, -R0.reuse ;  /* 0x000000012121b824 */ /* 0x100fe200078e0a00 */
[----:B------:R-:W-:Y:S01]  /*1a40*/  ISETP.GT.U32.AND P3, PT, R0, R37, PT ;  /* 0x000000250000720c */ /* 0x000fe20003f64070 */
[----:B------:R-:W-:Y:S01]  /*1a50*/  @!P4 IMAD.IADD R30, R30, 0x1, -R0 ;  /* 0x000000011e1ec824 */ /* 0x000fe200078e0a00 */
[C---:B------:R-:W-:Y:S01]  /*1a60*/  ISETP.GT.U32.AND P4, PT, R0.reuse, R35, PT ;  /* 0x000000230000720c */ /* 0x040fe20003f84070 */
[----:B------:R-:W-:Y:S01]  /*1a70*/  @!P1 IMAD.MOV R29, RZ, RZ, -R29 ;  /* 0x000000ffff1d9224 */ /* 0x000fe200078e0a1d */
[----:B------:R-:W-:Y:S01]  /*1a80*/  ISETP.GT.U32.AND P1, PT, R0, R34, PT ;  /* 0x000000220000720c */ /* 0x000fe20003f24070 */
[----:B------:R-:W-:-:S04]  /*1a90*/  IMAD.HI.U32 R31, R3, R36, RZ ;  /* 0x00000024031f7227 */ /* 0x000fc800078e00ff */
[--C-:B------:R-:W-:Y:S01]  /*1aa0*/  @!P5 IMAD.IADD R32, R32, 0x1, -R0.reuse ;  /* 0x000000012020d824 */ /* 0x100fe200078e0a00 */
[----:B------:R-:W-:Y:S01]  /*1ab0*/  ISETP.GE.AND P5, PT, R41, RZ, PT ;  /* 0x000000ff2900720c */ /* 0x000fe20003fa6270 */
[----:B------:R-:W-:Y:S01]  /*1ac0*/  IMAD.MOV R31, RZ, RZ, -R31 ;  /* 0x000000ffff1f7224 */ /* 0x000fe200078e0a1f */
[----:B------:R-:W-:Y:S01]  /*1ad0*/  LOP3.LUT R41, R8, 0x68, RZ, 0xfc, !PT ;  /* 0x0000006808297812 */ /* 0x000fe200078efcff */
[--C-:B------:R-:W-:Y:S02]  /*1ae0*/  @!P3 IMAD.IADD R37, R37, 0x1, -R0.reuse ;  /* 0x000000012525b824 */ /* 0x100fe400078e0a00 */
[----:B------:R-:W-:Y:S01]  /*1af0*/  @!P4 IMAD.IADD R35, R35, 0x1, -R0 ;  /* 0x000000012323c824 */ /* 0x000fe200078e0a00 */
[----:B------:R-:W-:Y:S01]  /*1b00*/  IABS R38, R41 ;  /* 0x0000002900267213 */ /* 0x000fe20000000000 */
[----:B------:R-:W-:Y:S01]  /*1b10*/  IMAD R36, R0, R31, R36 ;  /* 0x0000001f00247224 */ /* 0x000fe200078e0224 */
[----:B------:R-:W-:Y:S01]  /*1b20*/  ISETP.GE.AND P4, PT, R42, RZ, PT ;  /* 0x000000ff2a00720c */ /* 0x000fe20003f86270 */
[----:B------:R-:W-:Y:S01]  /*1b30*/  @!P1 IMAD.IADD R34, R34, 0x1, -R0 ;  /* 0x0000000122229824 */ /* 0x000fe200078e0a00 */
[----:B------:R-:W-:Y:S01]  /*1b40*/  LOP3.LUT R42, R8, 0x6c, RZ, 0xfc, !PT ;  /* 0x0000006c082a7812 */ /* 0x000fe200078efcff */
[----:B------:R-:W-:Y:S01]  /*1b50*/  IMAD.MOV.U32 R31, RZ, RZ, R33 ;  /* 0x000000ffff1f7224 */ /* 0x000fe200078e0021 */
[----:B------:R-:W-:Y:S01]  /*1b60*/  ISETP.GT.U32.AND P3, PT, R0, R37, PT ;  /* 0x000000250000720c */ /* 0x000fe20003f64070 */
[----:B------:R-:W-:Y:S01]  /*1b70*/  @!P2 IMAD.MOV R30, RZ, RZ, -R30 ;  /* 0x000000ffff1ea224 */ /* 0x000fe200078e0a1e */
[----:B------:R-:W-:Y:S01]  /*1b80*/  ISETP.GE.AND P2, PT, R40, RZ, PT ;  /* 0x000000ff2800720c */ /* 0x000fe20003f46270 */
[----:B------:R-:W-:Y:S01]  /*1b90*/  IMAD.HI.U32 R33, R3, R38, RZ ;  /* 0x0000002603217227 */ /* 0x000fe200078e00ff */
[----:B------:R-:W-:-:S02]  /*1ba0*/  ISETP.GT.U32.AND P1, PT, R0, R35, PT ;  /* 0x000000230000720c */ /* 0x000fc40003f24070 */
[----:B------:R-:W-:Y:S01]  /*1bb0*/  IABS R40, R42 ;  /* 0x0000002a00287213 */ /* 0x000fe20000000000 */
[----:B------:R-:W-:Y:S01]  /*1bc0*/  @!P0 IMAD.MOV R31, RZ, RZ, -R31 ;  /* 0x000000ffff1f8224 */ /* 0x000fe200078e0a1f */
[C---:B------:R-:W-:Y:S01]  /*1bd0*/  ISETP.GT.U32.AND P0, PT, R0.reuse, R34, PT ;  /* 0x000000220000720c */ /* 0x040fe20003f04070 */
[----:B------:R-:W-:Y:S02]  /*1be0*/  IMAD.MOV R39, RZ, RZ, -R33 ;  /* 0x000000ffff277224 */ /* 0x000fe400078e0a21 */
[----:B------:R-:W-:Y:S01]  /*1bf0*/  @!P6 IMAD.MOV R32, RZ, RZ, -R32 ;  /* 0x000000ffff20e224 */ /* 0x000fe200078e0a20 */
[----:B------:R-:W-:Y:S01]  /*1c00*/  ISETP.GT.U32.AND P6, PT, R0, R36, PT ;  /* 0x000000240000720c */ /* 0x000fe20003fc4070 */
[----:B------:R-:W-:-:S04]  /*1c10*/  IMAD.HI.U32 R33, R3, R40, RZ ;  /* 0x0000002803217227 */ /* 0x000fc800078e00ff */
[C---:B------:R-:W-:Y:S02]  /*1c20*/  IMAD R38, R0.reuse, R39, R38 ;  /* 0x0000002700267224 */ /* 0x040fe400078e0226 */
[----:B------:R-:W-:Y:S02]  /*1c30*/  IMAD.MOV R33, RZ, RZ, -R33 ;  /* 0x000000ffff217224 */ /* 0x000fe400078e0a21 */
[--C-:B------:R-:W-:Y:S01]  /*1c40*/  @!P3 IMAD.IADD R37, R37, 0x1, -R0.reuse ;  /* 0x000000012525b824 */ /* 0x100fe200078e0a00 */
[----:B------:R-:W-:Y:S01]  /*1c50*/  ISETP.GT.U32.AND P3, PT, R0, R38, PT ;  /* 0x000000260000720c */ /* 0x000fe20003f64070 */
[--C-:B------:R-:W-:Y:S01]  /*1c60*/  @!P1 IMAD.IADD R35, R35, 0x1, -R0.reuse ;  /* 0x0000000123239824 */ /* 0x100fe200078e0a00 */
[----:B------:R-:W-:Y:S01]  /*1c70*/  ISETP.GE.AND P1, PT, R43, RZ, PT ;  /* 0x000000ff2b00720c */ /* 0x000fe20003f26270 */
[----:B------:R-:W-:Y:S01]  /*1c80*/  @!P0 IMAD.IADD R34, R34, 0x1, -R0 ;  /* 0x0000000122228824 */ /* 0x000fe200078e0a00 */
[----:B------:R-:W-:Y:S01]  /*1c90*/  LOP3.LUT R43, R8, 0x70, RZ, 0xfc, !PT ;  /* 0x00000070082b7812 */ /* 0x000fe200078efcff */
[----:B------:R-:W-:Y:S01]  /*1ca0*/  IMAD R39, R0, R33, R40 ;  /* 0x0000002100277224 */ /* 0x000fe200078e0228 */
[----:B------:R-:W-:Y:S01]  /*1cb0*/  ISETP.GE.AND P0, PT, R41, RZ, PT ;  /* 0x000000ff2900720c */ /* 0x000fe20003f06270 */
[----:B------:R-:W-:Y:S01]  /*1cc0*/  @!P5 IMAD.MOV R34, RZ, RZ, -R34 ;  /* 0x000000ffff22d224 */ /* 0x000fe200078e0a22 */
[----:B------:R-:W-:Y:S01]  /*1cd0*/  IABS R41, R43 ;  /* 0x0000002b00297213 */ /* 0x000fe20000000000 */
[----:B------:R-:W-:Y:S01]  /*1ce0*/  @!P6 IMAD.IADD R36, R36, 0x1, -R0 ;  /* 0x000000012424e824 */ /* 0x000fe200078e0a00 */
[----:B------:R-:W-:Y:S01]  /*1cf0*/  ISETP.GT.U32.AND P5, PT, R0, R39, PT ;  /* 0x000000270000720c */ /* 0x000fe20003fa4070 */
[----:B------:R-:W-:Y:S01]  /*1d00*/  IMAD.MOV.U32 R33, RZ, RZ, R35 ;  /* 0x000000ffff217224 */ /* 0x000fe200078e0023 */
[----:B------:R-:W-:Y:S01]  /*1d10*/  ISETP.GE.AND P6, PT, R42, RZ, PT ;  /* 0x000000ff2a00720c */ /* 0x000fe20003fc6270 */
[----:B------:R-:W-:Y:S01]  /*1d20*/  IMAD.HI.U32 R40, R3, R41, RZ ;  /* 0x0000002903287227 */ /* 0x000fe200078e00ff */
[----:B------:R-:W-:-:S03]  /*1d30*/  IABS R42, R45 ;  /* 0x0000002d002a7213 */ /* 0x000fc60000000000 */
[----:B------:R-:W-:Y:S01]  /*1d40*/  @!P2 IMAD.MOV R33, RZ, RZ, -R33 ;  /* 0x000000ffff21a224 */ /* 0x000fe200078e0a21 */
[----:B------:R-:W-:Y:S01]  /*1d50*/  ISETP.GT.U32.AND P2, PT, R0, R36, PT ;  /* 0x000000240000720c */ /* 0x000fe20003f44070 */
[----:B------:R-:W-:Y:S02]  /*1d60*/  @!P3 IMAD.IADD R38, R38, 0x1, -R0 ;  /* 0x000000012626b824 */ /* 0x000fe400078e0a00 */
[----:B------:R-:W-:Y:S02]  /*1d70*/  IMAD.MOV R40, RZ, RZ, -R40 ;  /* 0x000000ffff287224 */ /* 0x000fe400078e0a28 */
[----:B------:R-:W-:Y:S01]  /*1d80*/  @!P5 IMAD.IADD R39, R39, 0x1, -R0 ;  /* 0x000000012727d824 */ /* 0x000fe200078e0a00 */
[C---:B------:R-:W-:Y:S01]  /*1d90*/  ISETP.GT.U32.AND P3, PT, R0.reuse, R38, PT ;  /* 0x000000260000720c */ /* 0x040fe20003f64070 */
[C---:B------:R-:W-:Y:S02]  /*1da0*/  IMAD R41, R0.reuse, R40, R41 ;  /* 0x0000002800297224 */ /* 0x040fe400078e0229 */
[----:B------:R-:W-:Y:S01]  /*1db0*/  IMAD.MOV.U32 R35, RZ, RZ, R37 ;  /* 0x000000ffff237224 */ /* 0x000fe200078e0025 */
[----:B------:R-:W-:Y:S01]  /*1dc0*/  ISETP.GT.U32.AND P5, PT, R0, R39, PT ;  /* 0x000000270000720c */ /* 0x000fe20003fa4070 */
[----:B------:R-:W-:-:S04]  /*1dd0*/  IMAD.HI.U32 R37, R3, R42, RZ ;  /* 0x0000002a03257227 */ /* 0x000fc800078e00ff */
[----:B------:R-:W-:Y:S01]  /*1de0*/  @!P2 IMAD.IADD R36, R36, 0x1, -R0 ;  /* 0x000000012424a824 */ /* 0x000fe200078e0a00 */
[----:B------:R-:W-:Y:S01]  /*1df0*/  ISETP.GT.U32.AND P2, PT, R0, R41, PT ;  /* 0x000000290000720c */ /* 0x000fe20003f44070 */
[----:B------:R-:W-:Y:S01]  /*1e00*/  @!P4 IMAD.MOV R35, RZ, RZ, -R35 ;  /* 0x000000ffff23c224 */ /* 0x000fe200078e0a23 */
[----:B------:R-:W-:Y:S01]  /*1e10*/  ISETP.GE.AND P4, PT, R43, RZ, PT ;  /* 0x000000ff2b00720c */ /* 0x000fe20003f86270 */
[----:B------:R-:W-:-:S04]  /*1e20*/  IMAD.HI.U32 R40, R3, R44, RZ ;  /* 0x0000002c03287227 */ /* 0x000fc800078e00ff */
[----:B------:R-:W-:Y:S02]  /*1e30*/  IMAD.MOV R43, RZ, RZ, -R37 ;  /* 0x000000ffff2b7224 */ /* 0x000fe400078e0a25 */
[----:B------:R-:W-:Y:S01]  /*1e40*/  @!P3 IMAD.IADD R38, R38, 0x1, -R0 ;  /* 0x000000012626b824 */ /* 0x000fe200078e0a00 */
[----:B------:R-:W-:Y:S01]  /*1e50*/  ISETP.GE.AND P3, PT, R45, RZ, PT ;  /* 0x000000ff2d00720c */ /* 0x000fe20003f66270 */
[----:B------:R-:W-:-:S04]  /*1e60*/  IMAD.HI.U32 R37, R3, R46, RZ ;  /* 0x0000002e03257227 */ /* 0x000fc800078e00ff */
[----:B------:R-:W-:Y:S02]  /*1e70*/  IMAD.MOV R45, RZ, RZ, -R40 ;  /* 0x000000ffff2d7224 */ /* 0x000fe400078e0a28 */
[C---:B------:R-:W-:Y:S02]  /*1e80*/  IMAD R40, R0.reuse, R43, R42 ;  /* 0x0000002b00287224 */ /* 0x040fe400078e022a */
[----:B------:R-:W-:Y:S02]  /*1e90*/  IMAD.MOV R37, RZ, RZ, -R37 ;  /* 0x000000ffff257224 */ /* 0x000fe400078e0a25 */
[C---:B------:R-:W-:Y:S01]  /*1ea0*/  IMAD R43, R0.reuse, R45, R44 ;  /* 0x0000002d002b7224 */ /* 0x040fe200078e022c */
[----:B------:R-:W-:Y:S01]  /*1eb0*/  IABS R45, R49 ;  /* 0x00000031002d7213 */ /* 0x000fe20000000000 */
[----:B------:R-:W-:Y:S01]  /*1ec0*/  @!P1 IMAD.MOV R36, RZ, RZ, -R36 ;  /* 0x000000ffff249224 */ /* 0x000fe200078e0a24 */
[C---:B------:R-:W-:Y:S01]  /*1ed0*/  ISETP.GT.U32.AND P1, PT, R0.reuse, R40, PT ;  /* 0x000000280000720c */ /* 0x040fe20003f24070 */
[--C-:B------:R-:W-:Y:S01]  /*1ee0*/  @!P5 IMAD.IADD R39, R39, 0x1, -R0.reuse ;  /* 0x000000012727d824 */ /* 0x100fe200078e0a00 */
[----:B------:R-:W-:Y:S01]  /*1ef0*/  ISETP.GT.U32.AND P5, PT, R0, R43, PT ;  /* 0x0000002b0000720c */ /* 0x000fe20003fa4070 */
[----:B------:R-:W-:-:S02]  /*1f00*/  @!P2 IMAD.IADD R41, R41, 0x1, -R0 ;  /* 0x000000012929a824 */ /* 0x000fc400078e0a00 */
[----:B------:R-:W-:Y:S01]  /*1f10*/  IMAD R42, R0, R37, R46 ;  /* 0x00000025002a7224 */ /* 0x000fe200078e022e */
[----:B------:R-:W-:Y:S01]  /*1f20*/  LOP3.LUT R46, R8, 0x84, RZ, 0xfc, !PT ;  /* 0x00000084082e7812 */ /* 0x000fe200078efcff */
[----:B------:R-:W-:Y:S01]  /*1f30*/  IMAD.MOV.U32 R37, RZ, RZ, R39 ;  /* 0x000000ffff257224 */ /* 0x000fe200078e0027 */
[----:B------:R-:W-:Y:S01]  /*1f40*/  ISETP.GT.U32.AND P2, PT, R0, R41, PT ;  /* 0x000000290000720c */ /* 0x000fe20003f44070 */
[----:B------:R-:W-:Y:S01]  /*1f50*/  IMAD.HI.U32 R44, R3, R45, RZ ;  /* 0x0000002d032c7227 */ /* 0x000fe200078e00ff */
[----:B------:R-:W-:-:S03]  /*1f60*/  IABS R39, R46 ;  /* 0x0000002e00277213 */ /* 0x000fc60000000000 */
[----:B------:R-:W-:Y:S01]  /*1f70*/  @!P6 IMAD.MOV R37, RZ, RZ, -R37 ;  /* 0x000000ffff25e224 */ /* 0x000fe200078e0a25 */
[----:B------:R-:W-:Y:S01]  /*1f80*/  ISETP.GT.U32.AND P6, PT, R0, R42, PT ;  /* 0x0000002a0000720c */ /* 0x000fe20003fc4070 */
[----:B------:R-:W-:Y:S01]  /*1f90*/  @!P1 IMAD.IADD R40, R40, 0x1, -R0 ;  /* 0x0000000128289824 */ /* 0x000fe200078e0a00 */
[----:B------:R-:W-:Y:S01]  /*1fa0*/  ISETP.GE.AND P1, PT, R49, RZ, PT ;  /* 0x000000ff3100720c */ /* 0x000fe20003f26270 */
[----:B------:R-:W-:Y:S01]  /*1fb0*/  IMAD.MOV R44, RZ, RZ, -R44 ;  /* 0x000000ffff2c7224 */ /* 0x000fe200078e0a2c */
[----:B------:R-:W-:Y:S01]  /*1fc0*/  LOP3.LUT R49, R8, 0x88, RZ, 0xfc, !PT ;  /* 0x0000008808317812 */ /* 0x000fe200078efcff */
[--C-:B------:R-:W-:Y:S01]  /*1fd0*/  @!P5 IMAD.IADD R43, R43, 0x1, -R0.reuse ;  /* 0x000000012b2bd824 */ /* 0x100fe200078e0a00 */
[----:B------:R-:W-:Y:S01]  /*1fe0*/  ISETP.GT.U32.AND P5, PT, R0, R40, PT ;  /* 0x000000280000720c */ /* 0x000fe20003fa4070 */
[----:B------:R-:W-:Y:S01]  /*1ff0*/  @!P2 IMAD.IADD R41, R41, 0x1, -R0 ;  /* 0x000000012929a824 */ /* 0x000fe200078e0a00 */
[----:B------:R-:W-:Y:S01]  /*2000*/  ISETP.GE.AND P2, PT, R48, RZ, PT ;  /* 0x000000ff3000720c */ /* 0x000fe20003f46270 */
[----:B------:R-:W-:Y:S01]  /*2010*/  IMAD R45, R0, R44, R45 ;  /* 0x0000002c002d7224 */ /* 0x000fe200078e022d */
[----:B------:R-:W-:Y:S01]  /*2020*/  IABS R48, R51 ;  /* 0x0000003300307213 */ /* 0x000fe20000000000 */
[----:B------:R-:W-:-:S02]  /*2030*/  IMAD.MOV.U32 R44, RZ, RZ, R39 ;  /* 0x000000ffff2c7224 */ /* 0x000fc400078e0027 */
[----:B------:R-:W-:Y:S01]  /*2040*/  @!P6 IMAD.IADD R42, R42, 0x1, -R0 ;  /* 0x000000012a2ae824 */ /* 0x000fe200078e0a00 */
[----:B------:R-:W-:Y:S01]  /*2050*/  ISETP.GT.U32.AND P6, PT, R0, R43, PT ;  /* 0x0000002b0000720c */ /* 0x000fe20003fc4070 */
[----:B------:R-:W-:Y:S02]  /*2060*/  IMAD.MOV.U32 R39, RZ, RZ, R41 ;  /* 0x000000ffff277224 */ /* 0x000fe400078e0029 */
[----:B------:R-:W-:-:S04]  /*2070*/  IMAD.HI.U32 R41, R3, R44, RZ ;  /* 0x0000002c03297227 */ /* 0x000fc800078e00ff */
[----:B------:R-:W-:Y:S02]  /*2080*/  IMAD.MOV R41, RZ, RZ, -R41 ;  /* 0x000000ffff297224 */ /* 0x000fe400078e0a29 */
[----:B------:R-:W-:Y:S01]  /*2090*/  @!P4 IMAD.MOV R39, RZ, RZ, -R39 ;  /* 0x000000ffff27c224 */ /* 0x000fe200078e0a27 */
[----:B------:R-:W-:Y:S01]  /*20a0*/  ISETP.GT.U32.AND P4, PT, R0, R42, PT ;  /* 0x0000002a0000720c */ /* 0x000fe20003f84070 */
[----:B------:R-:W-:Y:S01]  /*20b0*/  @!P5 IMAD.IADD R40, R40, 0x1, -R0 ;  /* 0x000000012828d824 */ /* 0x000fe200078e0a00 */
[C---:B------:R-:W-:Y:S01]  /*20c0*/  ISETP.GT.U32.AND P5, PT, R0.reuse, R45, PT ;  /* 0x0000002d0000720c */ /* 0x040fe20003fa4070 */
[C---:B------:R-:W-:Y:S02]  /*20d0*/  IMAD R44, R0.reuse, R41, R44 ;  /* 0x00000029002c7224 */ /* 0x040fe400078e022c */
[----:B------:R-:W-:Y:S01]  /*20e0*/  @!P0 IMAD.MOV R38, RZ, RZ, -R38 ;  /* 0x000000ffff268224 */ /* 0x000fe200078e0a26 */
[----:B------:R-:W-:Y:S01]  /*20f0*/  ISETP.GE.AND P0, PT, R47, RZ, PT ;  /* 0x000000ff2f00720c */ /* 0x000fe20003f06270 */
[----:B------:R-:W-:Y:S01]  /*2100*/  @!P6 IMAD.IADD R43, R43, 0x1, -R0 ;  /* 0x000000012b2be824 */ /* 0x000fe200078e0a00 */
[----:B------:R-:W-:Y:S01]  /*2110*/  IABS R47, R49 ;  /* 0x00000031002f7213 */ /* 0x000fe20000000000 */
[----:B------:R-:W-:Y:S01]  /*2120*/  @!P3 IMAD.MOV R40, RZ, RZ, -R40 ;  /* 0x000000ffff28b224 */ /* 0x000fe200078e0a28 */
[----:B------:R-:W-:Y:S01]  /*2130*/  ISETP.GT.U32.AND P6, PT, R0, R44, PT ;  /* 0x0000002c0000720c */ /* 0x000fe20003fc4070 */
[----:B--2---:R-:W-:-:S02]  /*2140*/  IMAD R7, R10, 0x80, R88 ;  /* 0x000000800a077824 */ /* 0x004fc400078e0258 */
[----:B------:R-:W-:-:S03]  /*2150*/  IMAD.HI.U32 R41, R3, R47, RZ ;  /* 0x0000002f03297227 */ /* 0x000fc600078e00ff */
[----:B------:R1:W-:Y:S01]  /*2160*/  STL [R1+0x3f8], R7 ;  /* 0x0003f80701007387 */ /* 0x0003e20000100800 */
[----:B------:R-:W-:Y:S01]  /*2170*/  @!P4 IMAD.IADD R42, R42, 0x1, -R0 ;  /* 0x000000012a2ac824 */ /* 0x000fe200078e0a00 */
[----:B------:R-:W-:Y:S01]  /*2180*/  ISETP.GE.AND P4, PT, R46, RZ, PT ;  /* 0x000000ff2e00720c */ /* 0x000fe20003f86270 */
[----:B------:R-:W-:Y:S02]  /*2190*/  IMAD.MOV R46, RZ, RZ, -R41 ;  /* 0x000000ffff2e7224 */ /* 0x000fe400078e0a29 */
[----:B------:R-:W-:-:S04]  /*21a0*/  IMAD.HI.U32 R41, R3, R48, RZ ;  /* 0x0000003003297227 */ /* 0x000fc800078e00ff */
[--C-:B------:R-:W-:Y:S01]  /*21b0*/  @!P5 IMAD.IADD R45, R45, 0x1, -R0.reuse ;  /* 0x000000012d2dd824 */ /* 0x100fe200078e0a00 */
[----:B------:R-:W-:Y:S01]  /*21c0*/  ISETP.GE.AND P5, PT, R49, RZ, PT ;  /* 0x000000ff3100720c */ /* 0x000fe20003fa6270 */
[----:B------:R-:W-:Y:S02]  /*21d0*/  IMAD.MOV R49, RZ, RZ, -R41 ;  /* 0x000000ffff317224 */ /* 0x000fe400078e0a29 */
[----:B------:R-:W-:Y:S01]  /*21e0*/  @!P6 IMAD.IADD R44, R44, 0x1, -R0 ;  /* 0x000000012c2ce824 */ /* 0x000fe200078e0a00 */
[C---:B------:R-:W-:Y:S01]  /*21f0*/  ISETP.GT.U32.AND P6, PT, R0.reuse, R45, PT ;  /* 0x0000002d0000720c */ /* 0x040fe20003fc4070 */
[C---:B------:R-:W-:Y:S02]  /*2200*/  IMAD R47, R0.reuse, R46, R47 ;  /* 0x0000002e002f7224 */ /* 0x040fe400078e022f */
[----:B------:R-:W-:Y:S01]  /*2210*/  IMAD.MOV.U32 R41, RZ, RZ, R43 ;  /* 0x000000ffff297224 */ /* 0x000fe200078e002b */
[----:B------:R-:W-:Y:S01]  /*2220*/  ISETP.GT.U32.AND P3, PT, R0, R44, PT ;  /* 0x0000002c0000720c */ /* 0x000fe20003f64070 */
[----:B------:R-:W-:-:S04]  /*2230*/  IMAD.HI.U32 R46, R3, R50, RZ ;  /* 0x00000032032e7227 */ /* 0x000fc800078e00ff */
[----:B------:R-:W-:Y:S01]  /*2240*/  @!P0 IMAD.MOV R41, RZ, RZ, -R41 ;  /* 0x000000ffff298224 */ /* 0x000fe200078e0a29 */
[C---:B------:R-:W-:Y:S01]  /*2250*/  ISETP.GT.U32.AND P0, PT, R0.reuse, R47, PT ;  /* 0x0000002f0000720c */ /* 0x040fe20003f04070 */
[----:B------:R-:W-:Y:S02]  /*2260*/  IMAD.MOV R43, RZ, RZ, -R46 ;  /* 0x000000ffff2b7224 */ /* 0x000fe400078e0a2e */
[----:B------:R-:W-:Y:S01]  /*2270*/  IMAD R46, R0, R49, R48 ;  /* 0x00000031002e7224 */ /* 0x000fe200078e0230 */
[----:B------:R-:W-:Y:S01]  /*2280*/  LOP3.LUT R48, R8, 0x94, RZ, 0xfc, !PT ;  /* 0x0000009408307812 */ /* 0x000fe200078efcff */
[----:B------:R-:W-:Y:S02]  /*2290*/  @!P6 IMAD.IADD R45, R45, 0x1, -R0 ;  /* 0x000000012d2de824 */ /* 0x000fe400078e0a00 */
[C---:B------:R-:W-:Y:S01]  /*22a0*/  IMAD R49, R0.reuse, R43, R50 ;  /* 0x0000002b00317224 */ /* 0x040fe200078e0232 */
[----:B------:R-:W-:Y:S01]  /*22b0*/  ISETP.GT.U32.AND P6, PT, R0, R46, PT ;  /* 0x0000002e0000720c */ /* 0x000fe20003fc4070 */
[----:B------:R-:W-:Y:S01]  /*22c0*/  IMAD.MOV.U32 R43, RZ, RZ, R45 ;  /* 0x000000ffff2b7224 */ /* 0x000fe200078e002d */
[----:B------:R-:W-:Y:S01]  /*22d0*/  IABS R50, R48 ;  /* 0x0000003000327213 */ /* 0x000fe20000000000 */
[----:B------:R-:W-:Y:S01]  /*22e0*/  @!P2 IMAD.MOV R42, RZ, RZ, -R42 ;  /* 0x000000ffff2aa224 */ /* 0x000fe200078e0a2a */
[----:B------:R-:W-:Y:S01]  /*22f0*/  ISETP.GE.AND P2, PT, R51, RZ, PT ;  /* 0x000000ff3300720c */ /* 0x000fe20003f46270 */
[--C-:B------:R-:W-:Y:S01]  /*2300*/  @!P0 IMAD.IADD R47, R47, 0x1, -R0.reuse ;  /* 0x000000012f2f8824 */ /* 0x100fe200078e0a00 */
[----:B------:R-:W-:Y:S01]  /*2310*/  IABS R51, R53 ;  /* 0x0000003500337213 */ /* 0x000fe20000000000 */
[----:B------:R-:W-:Y:S01]  /*2320*/  @!P1 IMAD.MOV R43, RZ, RZ, -R43 ;  /* 0x000000ffff2b9224 */ /* 0x000fe200078e0a2b */
[----:B------:R-:W-:Y:S01]  /*2330*/  ISETP.GE.AND P0, PT, R52, RZ, PT ;  /* 0x000000ff3400720c */ /* 0x000fe20003f06270 */
[----:B------:R-:W-:Y:S01]  /*2340*/  @!P3 IMAD.IADD R44, R44, 0x1, -R0 ;  /* 0x000000012c2cb824 */ /* 0x000fe200078e0a00 */
[C---:B------:R-:W-:Y:S01]  /*2350*/  ISETP.GT.U32.AND P1, PT, R0.reuse, R47, PT ;  /* 0x0000002f0000720c */ /* 0x040fe20003f24070 */
[----:B------:R-:W-:Y:S01]  /*2360*/  IMAD.HI.U32 R45, R3, R50, RZ ;  /* 0x00000032032d7227 */ /* 0x000fe200078e00ff */
[----:B------:R-:W-:-:S03]  /*2370*/  ISETP.GT.U32.AND P3, PT, R0, R49, PT ;  /* 0x000000310000720c */ /* 0x000fc60003f64070 */
[----:B------:R-:W-:Y:S01]  /*2380*/  @!P6 IMAD.IADD R46, R46, 0x1, -R0 ;  /* 0x000000012e2ee824 */ /* 0x000fe200078e0a00 */
[----:B------:R-:W-:Y:S01]  /*2390*/  ISETP.GE.AND P6, PT, R48, RZ, PT ;  /* 0x000000ff3000720c */ /* 0x000fe20003fc6270 */
[----:B------:R-:W-:Y:S02]  /*23a0*/  @!P4 IMAD.MOV R44, RZ, RZ, -R44 ;  /* 0x000000ffff2cc224 */ /* 0x000fe400078e0a2c */
[----:B------:R-:W-:Y:S01]  /*23b0*/  IMAD.HI.U32 R48, R3, R51, RZ ;  /* 0x0000003303307227 */ /* 0x000fe200078e00ff */
[----:B------:R-:W-:-:S03]  /*23c0*/  ISETP.GT.U32.AND P4, PT, R0, R46, PT ;  /* 0x0000002e0000720c */ /* 0x000fc60003f84070 */
[----:B------:R-:W-:Y:S02]  /*23d0*/  IMAD.MOV R45, RZ, RZ, -R45 ;  /* 0x000000ffff2d7224 */ /* 0x000fe400078e0a2d */
[----:B------:R-:W-:Y:S01]  /*23e0*/  @!P1 IMAD.IADD R47, R47, 0x1, -R0 ;  /* 0x000000012f2f9824 */ /* 0x000fe200078e0a00 */
[----:B------:R-:W-:Y:S01]  /*23f0*/  ISETP.GE.AND P1, PT, R53, RZ, PT ;  /* 0x000000ff3500720c */ /* 0x000fe20003f26270 */
[----:B------:R-:W-:Y:S02]  /*2400*/  IMAD.MOV R52, RZ, RZ, -R48 ;  /* 0x000000ffff347224 */ /* 0x000fe400078e0a30 */
[----:B------:R-:W-:Y:S01]  /*2410*/  IMAD R48, R0, R45, R50 ;  /* 0x0000002d00307224 */ /* 0x000fe200078e0232 */
[C---:B------:R-:W-:Y:S01]  /*2420*/  LOP3.LUT R50, R8.reuse, 0xa0, RZ, 0xfc, !PT ;  /* 0x000000a008327812 */ /* 0x040fe200078efcff */
[----:B------:R-:W-:Y:S01]  /*2430*/  IMAD.MOV.U32 R45, RZ, RZ, R47 ;  /* 0x000000ffff2d7224 */ /* 0x000fe200078e002f */
[----:B------:R-:W-:Y:S01]  /*2440*/  LOP3.LUT R47, R8, 0x9c, RZ, 0xfc, !PT ;  /* 0x0000009c082f7812 */ /* 0x000fe200078efcff */
[--C-:B------:R-:W-:Y:S01]  /*2450*/  @!P3 IMAD.IADD R49, R49, 0x1, -R0.reuse ;  /* 0x000000013131b824 */ /* 0x100fe200078e0a00 */
[----:B------:R-:W-:Y:S01]  /*2460*/  IABS R54, R50 ;  /* 0x0000003200367213 */ /* 0x000fe20000000000 */
[----:B------:R-:W-:Y:S01]  /*2470*/  @!P5 IMAD.MOV R45, RZ, RZ, -R45 ;  /* 0x000000ffff2dd224 */ /* 0x000fe200078e0a2d */
[C---:B------:R-:W-:Y:S01]  /*2480*/  ISETP.GT.U32.AND P5, PT, R0.reuse, R48, PT ;  /* 0x000000300000720c */ /* 0x040fe20003fa4070 */
[C---:B------:R-:W-:Y:S01]  /*2490*/  IMAD R51, R0.reuse, R52, R51 ;  /* 0x0000003400337224 */ /* 0x040fe200078e0233 */
[----:B------:R-:W-:Y:S01]  /*24a0*/  ISETP.GT.U32.AND P3, PT, R0, R49, PT ;  /* 0x000000310000720c */ /* 0x000fe20003f64070 */
[----:B------:R-:W-:Y:S01]  /*24b0*/  @!P4 IMAD.IADD R46, R46, 0x1, -R0 ;  /* 0x000000012e2ec824 */ /* 0x000fe200078e0a00 */
[----:B------:R-:W-:Y:S01]  /*24c0*/  IABS R53, R47 ;  /* 0x0000002f00357213 */ /* 0x000fe20000000000 */
[----:B------:R-:W-:Y:S01]  /*24d0*/  IMAD.HI.U32 R52, R3, R54, RZ ;  /* 0x0000003603347227 */ /* 0x000fe200078e00ff */
[----:B------:R-:W-:-:S03]  /*24e0*/  ISETP.GE.AND P4, PT, R47, RZ, PT ;  /* 0x000000ff2f00720c */ /* 0x000fc60003f86270 */
[----:B------:R-:W-:Y:S01]  /*24f0*/  @!P2 IMAD.MOV R46, RZ, RZ, -R46 ;  /* 0x000000ffff2ea224 */ /* 0x000fe200078e0a2e */
[----:B------:R-:W-:Y:S01]  /*2500*/  ISETP.GT.U32.AND P2, PT, R0, R51, PT ;  /* 0x000000330000720c */ /* 0x000fe20003f44070 */
[----:B------:R-:W-:Y:S02]  /*2510*/  IMAD.MOV R55, RZ, RZ, -R52 ;  /* 0x000000ffff377224 */ /* 0x000fe400078e0a34 */
[--C-:B------:R-:W-:Y:S02]  /*2520*/  @!P5 IMAD.IADD R48, R48, 0x1, -R0.reuse ;  /* 0x000000013030d824 */ /* 0x100fe400078e0a00 */
[----:B------:R-:W-:Y:S01]  /*2530*/  @!P3 IMAD.IADD R49, R49, 0x1, -R0 ;  /* 0x000000013131b824 */ /* 0x000fe200078e0a00 */
[----:B------:R-:W-:Y:S01]  /*2540*/  ISETP.GE.AND P3, PT, R50, RZ, PT ;  /* 0x000000ff3200720c */ /* 0x000fe20003f66270 */
[----:B------:R-:W-:Y:S01]  /*2550*/  IMAD.HI.U32 R50, R3, R53, RZ ;  /* 0x0000003503327227 */ /* 0x000fe200078e00ff */
[----:B------:R-:W-:-:S03]  /*2560*/  ISETP.GT.U32.AND P5, PT, R0, R48, PT ;  /* 0x000000300000720c */ /* 0x000fc60003fa4070 */
[----:B------:R-:W-:Y:S02]  /*2570*/  IMAD.MOV R50, RZ, RZ, -R50 ;  /* 0x000000ffff327224 */ /* 0x000fe400078e0a32 */
[----:B------:R-:W-:Y:S02]  /*2580*/  @!P2 IMAD.IADD R51, R51, 0x1, -R0 ;  /* 0x000000013333a824 */ /* 0x000fe400078e0a00 */
[----:B------:R-:W-:Y:S02]  /*2590*/  IMAD.MOV.U32 R47, RZ, RZ, R49 ;  /* 0x000000ffff2f7224 */ /* 0x000fe400078e0031 */
[C---:B------:R-:W-:Y:S01]  /*25a0*/  IMAD R49, R0.reuse, R50, R53 ;  /* 0x0000003200317224 */ /* 0x040fe200078e0235 */
[C---:B------:R-:W-:Y:S01]  /*25b0*/  ISETP.GT.U32.AND P2, PT, R0.reuse, R51, PT ;  /* 0x000000330000720c */ /* 0x040fe20003f44070 */
[----:B------:R-:W-:Y:S02]  /*25c0*/  IMAD R53, R0, R55, R54 ;  /* 0x0000003700357224 */ /* 0x000fe400078e0236 */
[----:B------:R-:W-:Y:S01]  /*25d0*/  @!P5 IMAD.IADD R48, R48, 0x1, -R0 ;  /* 0x000000013030d824 */ /* 0x000fe200078e0a00 */
[----:B------:R-:W-:Y:S01]  /*25e0*/  ISETP.GT.U32.AND P5, PT, R0, R49, PT ;  /* 0x000000310000720c */ /* 0x000fe20003fa4070 */
[----:B------:R-:W-:-:S04]  /*25f0*/  IMAD.HI.U32 R52, R3, R57, RZ ;  /* 0x0000003903347227 */ /* 0x000fc800078e00ff */
[----:B------:R-:W-:-:S04]  /*2600*/  IMAD.HI.U32 R50, R3, R56, RZ ;  /* 0x0000003803327227 */ /* 0x000fc800078e00ff */
[----:B------:R-:W-:Y:S01]  /*2610*/  @!P6 IMAD.MOV R48, RZ, RZ, -R48 ;  /* 0x000000ffff30e224 */ /* 0x000fe200078e0a30 */
[C---:B------:R-:W-:Y:S01]  /*2620*/  ISETP.GT.U32.AND P6, PT, R0.reuse, R53, PT ;  /* 0x000000350000720c */ /* 0x040fe20003fc4070 */
[----:B------:R-:W-:Y:S02]  /*2630*/  IMAD.MOV R52, RZ, RZ, -R52 ;  /* 0x000000ffff347224 */ /* 0x000fe400078e0a34 */
[----:B------:R-:W-:Y:S02]  /*2640*/  @!P2 IMAD.IADD R51, R51, 0x1, -R0 ;  /* 0x000000013333a824 */ /* 0x000fe400078e0a00 */
[----:B------:R-:W-:Y:S02]  /*2650*/  IMAD.MOV R55, RZ, RZ, -R50 ;  /* 0x000000ffff377224 */ /* 0x000fe400078e0a32 */
[----:B------:R-:W-:Y:S01]  /*2660*/  IMAD R57, R0, R52, R57 ;  /* 0x0000003400397224 */ /* 0x000fe200078e0239 */
[----:B------:R-:W-:Y:S01]  /*2670*/  IABS R52, R61 ;  /* 0x0000003d00347213 */ /* 0x000fe20000000000 */
[----:B------:R-:W-:-:S02]  /*2680*/  IMAD.MOV.U32 R50, RZ, RZ, R51 ;  /* 0x000000ffff327224 */ /* 0x000fc400078e0033 */
[----:B------:R-:W-:Y:S02]  /*2690*/  @!P5 IMAD.IADD R49, R49, 0x1, -R0 ;  /* 0x000000013131d824 */ /* 0x000fe400078e0a00 */
[----:B------:R-:W-:Y:S01]  /*26a0*/  @!P1 IMAD.MOV R50, RZ, RZ, -R50 ;  /* 0x000000ffff329224 */ /* 0x000fe200078e0a32 */
[C---:B------:R-:W-:Y:S01]  /*26b0*/  ISETP.GT.U32.AND P1, PT, R0.reuse, R57, PT ;  /* 0x000000390000720c */ /* 0x040fe20003f24070 */
[----:B------:R-:W-:Y:S01]  /*26c0*/  @!P6 IMAD.IADD R53, R53, 0x1, -R0 ;  /* 0x000000013535e824 */ /* 0x000fe200078e0a00 */
[----:B------:R-:W-:Y:S01]  /*26d0*/  ISETP.GT.U32.AND P5, PT, R0, R49, PT ;  /* 0x000000310000720c */ /* 0x000fe20003fa4070 */
[----:B------:R-:W-:-:S03]  /*26e0*/  IMAD.HI.U32 R51, R3, R52, RZ ;  /* 0x0000003403337227 */ /* 0x000fc600078e00ff */
[----:B------:R-:W-:Y:S01]  /*26f0*/  ISETP.GT.U32.AND P6, PT, R0, R53, PT ;  /* 0x000000350000720c */ /* 0x000fe20003fc4070 */
[----:B------:R-:W-:Y:S01]  /*2700*/  @!P0 IMAD.MOV R47, RZ, RZ, -R47 ;  /* 0x000000ffff2f8224 */ /* 0x000fe200078e0a2f */
[----:B------:R-:W-:Y:S01]  /*2710*/  ISETP.GE.AND P0, PT, R58, RZ, PT ;  /* 0x000000ff3a00720c */ /* 0x000fe20003f06270 */
[----:B------:R-:W-:Y:S01]  /*2720*/  IMAD.MOV R51, RZ, RZ, -R51 ;  /* 0x000000ffff337224 */ /* 0x000fe200078e0a33 */
[----:B------:R-:W-:Y:S01]  /*2730*/  IABS R58, R62 ;  /* 0x0000003e003a7213 */ /* 0x000fe20000000000 */
[C---:B------:R-:W-:Y:S02]  /*2740*/  IMAD R55, R0.reuse, R55, R56 ;  /* 0x0000003700377224 */ /* 0x040fe400078e0238 */
[--C-:B------:R-:W-:Y:S02]  /*2750*/  @!P1 IMAD.IADD R57, R57, 0x1, -R0.reuse ;  /* 0x0000000139399824 */ /* 0x100fe400078e0a00 */
[----:B------:R-:W-:Y:S01]  /*2760*/  @!P5 IMAD.IADD R49, R49, 0x1, -R0 ;  /* 0x000000013131d824 */ /* 0x000fe200078e0a00 */
[C---:B------:R-:W-:Y:S01]  /*2770*/  ISETP.GT.U32.AND P2, PT, R0.reuse, R55, PT ;  /* 0x000000370000720c */ /* 0x040fe20003f44070 */
[C---:B------:R-:W-:Y:S01]  /*2780*/  IMAD R51, R0.reuse, R51, R52 ;  /* 0x0000003300337224 */ /* 0x040fe200078e0234 */
[----:B------:R-:W-:Y:S01]  /*2790*/  ISETP.GT.U32.AND P1, PT, R0, R57, PT ;  /* 0x000000390000720c */ /* 0x000fe20003f24070 */
[----:B------:R-:W-:Y:S01]  /*27a0*/  IMAD.HI.U32 R54, R3, R58, RZ ;  /* 0x0000003a03367227 */ /* 0x000fe200078e00ff */
[----:B------:R-:W-:-:S03]  /*27b0*/  ISETP.GE.AND P5, PT, R60, RZ, PT ;  /* 0x000000ff3c00720c */ /* 0x000fc60003fa6270 */
[----:B------:R-:W-:Y:S02]  /*27c0*/  IMAD.MOV.U32 R52, RZ, RZ, R49 ;  /* 0x000000ffff347224 */ /* 0x000fe400078e0031 */
[----:B------:R-:W-:Y:S01]  /*27d0*/  @!P6 IMAD.IADD R53, R53, 0x1, -R0 ;  /* 0x000000013535e824 */ /* 0x000fe200078e0a00 */
[----:B------:R-:W-:Y:S01]  /*27e0*/  ISETP.GT.U32.AND P6, PT, R0, R51, PT ;  /* 0x000000330000720c */ /* 0x000fe20003fc4070 */
[----:B------:R-:W-:Y:S01]  /*27f0*/  IMAD.MOV R49, RZ, RZ, -R54 ;  /* 0x000000ffff317224 */ /* 0x000fe200078e0a36 */
[----:B------:R-:W-:Y:S01]  /*2800*/  LOP3.LUT R54, R8, 0xb8, RZ, 0xfc, !PT ;  /* 0x000000b808367812 */ /* 0x000fe200078efcff */
[----:B------:R-:W-:Y:S02]  /*2810*/  @!P2 IMAD.IADD R55, R55, 0x1, -R0 ;  /* 0x000000013737a824 */ /* 0x000fe400078e0a00 */
[----:B------:R-:W-:Y:S01]  /*2820*/  IMAD R49, R0, R49, R58 ;  /* 0x0000003100317224 */ /* 0x000fe200078e023a */
[----:B------:R-:W-:Y:S01]  /*2830*/  LOP3.LUT R58, R8, 0xc0, RZ, 0xfc, !PT ;  /* 0x000000c0083a7812 */ /* 0x000fe200078efcff */
[----:B------:R-:W-:Y:S01]  /*2840*/  @!P1 IMAD.IADD R57, R57, 0x1, -R0 ;  /* 0x0000000139399824 */ /* 0x000fe200078e0a00 */
[C---:B------:R-:W-:Y:S01]  /*2850*/  ISETP.GT.U32.AND P2, PT, R0.reuse, R55, PT ;  /* 0x000000370000720c */ /* 0x040fe20003f44070 */
[----:B------:R-:W-:Y:S01]  /*2860*/  IMAD.HI.U32 R56, R3, R59, RZ ;  /* 0x0000003b03387227 */ /* 0x000fe200078e00ff */
[----:B------:R-:W-:-:S02]  /*2870*/  ISETP.GT.U32.AND P1, PT, R0, R49, PT ;  /* 0x000000310000720c */ /* 0x000fc40003f24070 */
[----:B------:R-:W-:Y:S01]  /*2880*/  IABS R64, R58 ;  /* 0x0000003a00407213 */ /* 0x000fe20000000000 */
[----:B------:R-:W-:Y:S02]  /*2890*/  @!P6 IMAD.IADD R51, R51, 0x1, -R0 ;  /* 0x000000013333e824 */ /* 0x000fe400078e0a00 */
[----:B------:R-:W-:Y:S02]  /*28a0*/  IMAD.MOV R56, RZ, RZ, -R56 ;  /* 0x000000ffff387224 */ /* 0x000fe400078e0a38 */
[----:B------:R-:W-:Y:S01]  /*28b0*/  @!P4 IMAD.MOV R52, RZ, RZ, -R52 ;  /* 0x000000ffff34c224 */ /* 0x000fe200078e0a34 */
[C---:B------:R-:W-:Y:S01]  /*28c0*/  ISETP.GT.U32.AND P6, PT, R0.reuse, R51, PT ;  /* 0x000000330000720c */ /* 0x040fe20003fc4070 */
[----:B------:R-:W-:Y:S01]  /*28d0*/  IMAD R59, R0, R56, R59 ;  /* 0x00000038003b7224 */ /* 0x000fe200078e023b */
[----:B------:R-:W-:Y:S01]  /*28e0*/  ISETP.GE.AND P4, PT, R61, RZ, PT ;  /* 0x000000ff3d00720c */ /* 0x000fe20003f86270 */
[--C-:B------:R-:W-:Y:S01]  /*28f0*/  @!P2 IMAD.IADD R55, R55, 0x1, -R0.reuse ;  /* 0x000000013737a824 */ /* 0x100fe200078e0a00 */
[----:B------:R-:W-:Y:S01]  /*2900*/  LOP3.LUT R56, R8, 0xbc, RZ, 0xfc, !PT ;  /* 0x000000bc08387812 */ /* 0x000fe200078efcff */
[--C-:B------:R-:W-:Y:S01]  /*2910*/  @!P1 IMAD.IADD R49, R49, 0x1, -R0.reuse ;  /* 0x0000000131319824 */ /* 0x100fe200078e0a00 */
[----:B------:R-:W-:Y:S01]  /*2920*/  IABS R61, R54 ;  /* 0x00000036003d7213 */ /* 0x000fe20000000000 */
[----:B------:R-:W-:Y:S01]  /*2930*/  @!P3 IMAD.MOV R53, RZ, RZ, -R53 ;  /* 0x000000ffff35b224 */ /* 0x000fe200078e0a35 */
[----:B------:R-:W-:Y:S01]  /*2940*/  ISETP.GE.AND P3, PT, R62, RZ, PT ;  /* 0x000000ff3e00720c */ /* 0x000fe20003f66270 */
[----:B------:R-:W-:Y:S01]  /*2950*/  @!P0 IMAD.MOV R55, RZ, RZ, -R55 ;  /* 0x000000ffff378224 */ /* 0x000fe200078e0a37 */
[----:B------:R-:W-:Y:S01]  /*2960*/  ISETP.GT.U32.AND P1, PT, R0, R49, PT ;  /* 0x000000310000720c */ /* 0x000fe20003f24070 */
[----:B------:R-:W-:Y:S01]  /*2970*/  @!P5 IMAD.MOV R57, RZ, RZ, -R57 ;  /* 0x000000ffff39d224 */ /* 0x000fe200078e0a39 */
[----:B------:R-:W-:Y:S01]  /*2980*/  ISETP.GE.AND P0, PT, R54, RZ, PT ;  /* 0x000000ff3600720c */ /* 0x000fe20003f06270 */
[----:B------:R-:W-:Y:S01]  /*2990*/  @!P6 IMAD.IADD R51, R51, 0x1, -R0 ;  /* 0x000000013333e824 */ /* 0x000fe200078e0a00 */
[----:B------:R-:W-:Y:S01]  /*29a0*/  IABS R62, R56 ;  /* 0x00000038003e7213 */ /* 0x000fe20000000000 */
[----:B------:R-:W-:Y:S01]  /*29b0*/  IMAD.HI.U32 R60, R3, R66, RZ ;  /* 0x00000042033c7227 */ /* 0x000fe200078e00ff */
[----:B------:R-:W-:-:S02]  /*29c0*/  ISETP.GE.AND P5, PT, R56, RZ, PT ;  /* 0x000000ff3800720c */ /* 0x000fc40003fa6270 */
[----:B------:R-:W-:Y:S01]  /*29d0*/  ISETP.GE.AND P2, PT, R63, RZ, PT ;  /* 0x000000ff3f00720c */ /* 0x000fe20003f46270 */
[----:B------:R-:W-:Y:S01]  /*29e0*/  IMAD.MOV.U32 R54, RZ, RZ, R51 ;  /* 0x000000ffff367224 */ /* 0x000fe200078e0033 */
[----:B------:R-:W-:Y:S01]  /*29f0*/  ISETP.GT.U32.AND P6, PT, R0, R59, PT ;  /* 0x0000003b0000720c */ /* 0x000fe20003fc4070 */
[----:B------:R-:W-:-:S04]  /*2a00*/  IMAD.HI.U32 R51, R3, R61, RZ ;  /* 0x0000003d03337227 */ /* 0x000fc800078e00ff */
[----:B------:R-:W-:-:S04]  /*2a10*/  IMAD.HI.U32 R56, R3, R62, RZ ;  /* 0x0000003e03387227 */ /* 0x000fc800078e00ff */
[----:B------:R-:W-:Y:S02]  /*2a20*/  IMAD.MOV R51, RZ, RZ, -R51 ;  /* 0x000000ffff337224 */ /* 0x000fe400078e0a33 */
[----:B------:R-:W-:Y:S01]  /*2a30*/  @!P1 IMAD.IADD R49, R49, 0x1, -R0 ;  /* 0x0000000131319824 */ /* 0x000fe200078e0a00 */
[----:B------:R-:W-:Y:S01]  /*2a40*/  ISETP.GE.AND P1, PT, R68, RZ, PT ;  /* 0x000000ff4400720c */ /* 0x000fe20003f26270 */
[----:B------:R-:W-:Y:S01]  /*2a50*/  IMAD.MOV R63, RZ, RZ, -R56 ;  /* 0x000000ffff3f7224 */ /* 0x000fe200078e0a38 */
[----:B------:R-:W-:Y:S01]  /*2a60*/  LOP3.LUT R68, R8, 0xd0, RZ, 0xfc, !PT ;  /* 0x000000d008447812 */ /* 0x000fe200078efcff */
[----:B------:R-:W-:Y:S02]  /*2a70*/  IMAD R51, R0, R51, R61 ;  /* 0x0000003300337224 */ /* 0x000fe400078e023d */
[----:B------:R-:W-:Y:S01]  /*2a80*/  IMAD.MOV.U32 R56, RZ, RZ, R49 ;  /* 0x000000ffff387224 */ /* 0x000fe200078e0031 */
[----:B------:R-:W-:Y:S01]  /*2a90*/  IABS R69, R68 ;  /* 0x0000004400457213 */ /* 0x000fe20000000000 */
[----:B------:R-:W-:-:S02]  /*2aa0*/  @!P6 IMAD.IADD R59, R59, 0x1, -R0 ;  /* 0x000000013b3be824 */ /* 0x000fc400078e0a00 */
[----:B------:R-:W-:Y:S01]  /*2ab0*/  @!P3 IMAD.MOV R56, RZ, RZ, -R56 ;  /* 0x000000ffff38b224 */ /* 0x000fe200078e0a38 */
[----:B------:R-:W-:Y:S01]  /*2ac0*/  ISETP.GT.U32.AND P3, PT, R0, R51, PT ;  /* 0x000000330000720c */ /* 0x000fe20003f64070 */
[----:B------:R-:W-:Y:S01]  /*2ad0*/  @!P4 IMAD.MOV R54, RZ, RZ, -R54 ;  /* 0x000000ffff36c224 */ /* 0x000fe200078e0a36 */
[----:B------:R-:W-:Y:S01]  /*2ae0*/  ISETP.GE.AND P4, PT, R58, RZ, PT ;  /* 0x000000ff3a00720c */ /* 0x000fe20003f86270 */
[----:B------:R-:W-:Y:S01]  /*2af0*/  IMAD.HI.U32 R58, R3, R64, RZ ;  /* 0x00000040033a7227 */ /* 0x000fe200078e00ff */
[----:B------:R-:W-:-:S03]  /*2b00*/  ISETP.GT.U32.AND P6, PT, R0, R59, PT ;  /* 0x0000003b0000720c */ /* 0x000fc60003fc4070 */
[----:B------:R-:W-:Y:S01]  /*2b10*/  IMAD.MOV R65, RZ, RZ, -R58 ;  /* 0x000000ffff417224 */ /* 0x000fe200078e0a3a */
[C---:B------:R-:W-:Y:S01]  /*2b20*/  LOP3.LUT R58, R8.reuse, 0xc8, RZ, 0xfc, !PT ;  /* 0x000000c8083a7812 */ /* 0x040fe200078efcff */
[----:B------:R-:W-:Y:S01]  /*2b30*/  IMAD.MOV R67, RZ, RZ, -R60 ;  /* 0x000000ffff437224 */ /* 0x000fe200078e0a3c */
[----:B------:R-:W-:Y:S01]  /*2b40*/  LOP3.LUT R60, R8, 0xcc, RZ, 0xfc, !PT ;  /* 0x000000cc083c7812 */ /* 0x000fe200078efcff */
[C---:B------:R-:W-:Y:S02]  /*2b50*/  IMAD R61, R0.reuse, R63, R62 ;  /* 0x0000003f003d7224 */ /* 0x040fe400078e023e */
[----:B------:R-:W-:Y:S02]  /*2b60*/  @!P3 IMAD.IADD R51, R51, 0x1, -R0 ;  /* 0x000000013333b824 */ /* 0x000fe400078e0a00 */
[C---:B------:R-:W-:Y:S02]  /*2b70*/  IMAD R63, R0.reuse, R65, R64 ;  /* 0x00000041003f7224 */ /* 0x040fe400078e0240 */
[C---:B------:R-:W-:Y:S01]  /*2b80*/  IMAD R65, R0.reuse, R67, R66 ;  /* 0x0000004300417224 */ /* 0x040fe200078e0242 */
[----:B------:R-:W-:Y:S01]  /*2b90*/  ISETP.GT.U32.AND P3, PT, R0, R51, PT ;  /* 0x000000330000720c */ /* 0x000fe20003f64070 */
[----:B------:R-:W-:Y:S01]  /*2ba0*/  @!P6 IMAD.IADD R59, R59, 0x1, -R0 ;  /* 0x000000013b3be824 */ /* 0x000fe200078e0a00 */
[----:B------:R-:W-:Y:S01]  /*2bb0*/  IABS R67, R60 ;  /* 0x0000003c00437213 */ /* 0x000fe20000000000 */
[----:B------:R-:W-:Y:S01]  /*2bc0*/  IMAD.HI.U32 R64, R3, R73, RZ ;  /* 0x0000004903407227 */ /* 0x000fe200078e00ff */
[----:B------:R-:W-:-:S02]  /*2bd0*/  ISETP.GE.AND P6, PT, R58, RZ, PT ;  /* 0x000000ff3a00720c */ /* 0x000fc40003fc6270 */
[----:B------:R-:W-:Y:S01]  /*2be0*/  IABS R66, R58 ;  /* 0x0000003a00427213 */ /* 0x000fe20000000000 */
[----:B------:R-:W-:-:S04]  /*2bf0*/  IMAD.HI.U32 R58, R3, R67, RZ ;  /* 0x00000043033a7227 */ /* 0x000fc800078e00ff */
[----:B------:R-:W-:Y:S02]  /*2c00*/  IMAD.MOV R58, RZ, RZ, -R58 ;  /* 0x000000ffff3a7224 */ /* 0x000fe400078e0a3a */
[----:B------:R-:W-:Y:S01]  /*2c10*/  @!P3 IMAD.IADD R51, R51, 0x1, -R0 ;  /* 0x000000013333b824 */ /* 0x000fe200078e0a00 */
[C---:B------:R-:W-:Y:S01]  /*2c20*/  ISETP.GT.U32.AND P3, PT, R0.reuse, R61, PT ;  /* 0x0000003d0000720c */ /* 0x040fe20003f64070 */
[----:B------:R-:W-:Y:S02]  /*2c30*/  IMAD R67, R0, R58, R67 ;  /* 0x0000003a00437224 */ /* 0x000fe400078e0243 */
[----:B------:R-:W-:Y:S02]  /*2c40*/  IMAD.MOV.U32 R58, RZ, RZ, R51 ;  /* 0x000000ffff3a7224 */ /* 0x000fe400078e0033 */
[----:B------:R-:W-:-:S04]  /*2c50*/  IMAD.HI.U32 R49, R3, R66, RZ ;  /* 0x0000004203317227 */ /* 0x000fc800078e00ff */
[----:B------:R-:W-:Y:S01]  /*2c60*/  @!P0 IMAD.MOV R58, RZ, RZ, -R58 ;  /* 0x000000ffff3a8224 */ /* 0x000fe200078e0a3a */
[C---:B------:R-:W-:Y:S01]  /*2c70*/  ISETP.GT.U32.AND P0, PT, R0.reuse, R63, PT ;  /* 0x0000003f0000720c */ /* 0x040fe20003f04070 */
[----:B------:R-:W-:Y:S02]  /*2c80*/  IMAD.MOV R49, RZ, RZ, -R49 ;  /* 0x000000ffff317224 */ /* 0x000fe400078e0a31 */
[----:B------:R-:W-:Y:S02]  /*2c90*/  @!P3 IMAD.IADD R61, R61, 0x1, -R0 ;  /* 0x000000013d3db824 */ /* 0x000fe400078e0a00 */
[C---:B------:R-:W-:Y:S02]  /*2ca0*/  IMAD R49, R0.reuse, R49, R66 ;  /* 0x0000003100317224 */ /* 0x040fe400078e0242 */
[----:B------:R-:W-:Y:S01]  /*2cb0*/  IMAD.MOV R64, RZ, RZ, -R64 ;  /* 0x000000ffff407224 */ /* 0x000fe200078e0a40 */
[----:B------:R-:W-:Y:S01]  /*2cc0*/  ISETP.GT.U32.AND P3, PT, R0, R61, PT ;  /* 0x0000003d0000720c */ /* 0x000fe20003f64070 */
[----:B------:R-:W-:Y:S01]  /*2cd0*/  @!P2 IMAD.MOV R59, RZ, RZ, -R59 ;  /* 0x000000ffff3ba224 */ /* 0x000fe200078e0a3b */
[----:B------:R-:W-:Y:S01]  /*2ce0*/  ISETP.GE.AND P2, PT, R60, RZ, PT ;  /* 0x000000ff3c00720c */ /* 0x000fe20003f46270 */
[----:B------:R-:W-:Y:S01]  /*2cf0*/  IMAD R73, R0, R64, R73 ;  /* 0x0000004000497224 */ /* 0x000fe200078e0249 */
[----:B------:R-:W-:Y:S01]  /*2d00*/  IABS R64, R74 ;  /* 0x0000004a00407213 */ /* 0x000fe20000000000 */
[----:B------:R-:W-:-:S02]  /*2d10*/  @!P0 IMAD.IADD R63, R63, 0x1, -R0 ;  /* 0x000000013f3f8824 */ /* 0x000fc400078e0a00 */
[----:B------:R-:W-:-:S03]  /*2d20*/  IMAD.HI.U32 R60, R3, R69, RZ ;  /* 0x00000045033c7227 */ /* 0x000fc600078e00ff */
[C---:B------:R-:W-:Y:S01]  /*2d30*/  ISETP.GT.U32.AND P0, PT, R0.reuse, R63, PT ;  /* 0x0000003f0000720c */ /* 0x040fe20003f04070 */
[----:B------:R-:W-:Y:S02]  /*2d40*/  IMAD.MOV R60, RZ, RZ, -R60 ;  /* 0x000000ffff3c7224 */ /* 0x000fe400078e0a3c */
[----:B------:R-:W-:Y:S01]  /*2d50*/  @!P3 IMAD.IADD R61, R61, 0x1, -R0 ;  /* 0x000000013d3db824 */ /* 0x000fe200078e0a00 */
[----:B------:R-:W-:Y:S01]  /*2d60*/  ISETP.GT.U32.AND P3, PT, R0, R65, PT ;  /* 0x000000410000720c */ /* 0x000fe20003f64070 */
[----:B------:R-:W-:-:S04]  /*2d70*/  IMAD.HI.U32 R51, R3, R64, RZ ;  /* 0x0000004003337227 */ /* 0x000fc800078e00ff */
[----:B------:R-:W-:Y:S01]  /*2d80*/  @!P5 IMAD.MOV R61, RZ, RZ, -R61 ;  /* 0x000000ffff3dd224 */ /* 0x000fe200078e0a3d */
[C---:B------:R-:W-:Y:S01]  /*2d90*/  ISETP.GT.U32.AND P5, PT, R0.reuse, R67, PT ;  /* 0x000000430000720c */ /* 0x040fe20003fa4070 */
[C---:B------:R-:W-:Y:S02]  /*2da0*/  IMAD R69, R0.reuse, R60, R69 ;  /* 0x0000003c00457224 */ /* 0x040fe400078e0245 */
[----:B------:R-:W-:Y:S01]  /*2db0*/  @!P0 IMAD.IADD R63, R63, 0x1, -R0 ;  /* 0x000000013f3f8824 */ /* 0x000fe200078e0a00 */
[----:B------:R-:W-:Y:S01]  /*2dc0*/  ISETP.GT.U32.AND P0, PT, R0, R49, PT ;  /* 0x000000310000720c */ /* 0x000fe20003f04070 */
[----:B------:R-:W-:-:S04]  /*2dd0*/  IMAD.HI.U32 R60, R3, R75, RZ ;  /* 0x0000004b033c7227 */ /* 0x000fc800078e00ff */
[----:B------:R-:W-:Y:S02]  /*2de0*/  IMAD.MOV R51, RZ, RZ, -R51 ;  /* 0x000000ffff337224 */ /* 0x000fe400078e0a33 */
[----:B------:R-:W-:Y:S02]  /*2df0*/  @!P3 IMAD.IADD R65, R65, 0x1, -R0 ;  /* 0x000000014141b824 */ /* 0x000fe400078e0a00 */
[----:B------:R-:W-:-:S03]  /*2e00*/  IMAD.HI.U32 R62, R3, R71, RZ ;  /* 0x00000047033e7227 */ /* 0x000fc600078e00ff */
[C---:B------:R-:W-:Y:S01]  /*2e10*/  ISETP.GT.U32.AND P3, PT, R0.reuse, R65, PT ;  /* 0x000000410000720c */ /* 0x040fe20003f64070 */
[----:B------:R-:W-:Y:S02]  /*2e20*/  @!P0 IMAD.IADD R49, R49, 0x1, -R0 ;  /* 0x0000000131318824 */ /* 0x000fe400078e0a00 */
[----:B------:R-:W-:Y:S02]  /*2e30*/  IMAD.MOV R66, RZ, RZ, -R60 ;  /* 0x000000ffff427224 */ /* 0x000fe400078e0a3c */
[C---:B------:R-:W-:Y:S01]  /*2e40*/  IMAD R51, R0.reuse, R51, R64 ;  /* 0x0000003300337224 */ /* 0x040fe200078e0240 */
[C---:B------:R-:W-:Y:S01]  /*2e50*/  ISETP.GT.U32.AND P0, PT, R0.reuse, R49, PT ;  /* 0x000000310000720c */ /* 0x040fe20003f04070 */
[----:B------:R-:W-:Y:S01]  /*2e60*/  @!P4 IMAD.MOV R63, RZ, RZ, -R63 ;  /* 0x000000ffff3fc224 */ /* 0x000fe200078e0a3f */
[----:B------:R-:W-:Y:S01]  /*2e70*/  ISETP.GT.U32.AND P4, PT, R0, R69, PT ;  /* 0x000000450000720c */ /* 0x000fe20003f84070 */
[----:B------:R-:W-:-:S04]  /*2e80*/  IMAD.HI.U32 R60, R3, R79, RZ ;  /* 0x0000004f033c7227 */ /* 0x000fc800078e00ff */
[----:B------:R-:W-:Y:S02]  /*2e90*/  IMAD.MOV R62, RZ, RZ, -R62 ;  /* 0x000000ffff3e7224 */ /* 0x000fe400078e0a3e */
[----:B------:R-:W-:Y:S01]  /*2ea0*/  @!P5 IMAD.IADD R67, R67, 0x1, -R0 ;  /* 0x000000014343d824 */ /* 0x000fe200078e0a00 */
[C---:B------:R-:W-:Y:S01]  /*2eb0*/  ISETP.GT.U32.AND P5, PT, R0.reuse, R51, PT ;  /* 0x000000330000720c */ /* 0x040fe20003fa4070 */
[----:B------:R-:W-:Y:S02]  /*2ec0*/  IMAD.MOV R64, RZ, RZ, -R60 ;  /* 0x000000ffff407224 */ /* 0x000fe400078e0a3c */
[----:B------:R-:W-:Y:S01]  /*2ed0*/  @!P0 IMAD.IADD R49, R49, 0x1, -R0 ;  /* 0x0000000131318824 */ /* 0x000fe200078e0a00 */
[C---:B------:R-:W-:Y:S01]  /*2ee0*/  ISETP.GT.U32.AND P0, PT, R0.reuse, R73, PT ;  /* 0x000000490000720c */ /* 0x040fe20003f04070 */
[----:B------:R-:W-:Y:S02]  /*2ef0*/  IMAD R71, R0, R62, R71 ;  /* 0x0000003e00477224 */ /* 0x000fe400078e0247 */
[----:B------:R-:W-:-:S04]  /*2f00*/  IMAD.HI.U32 R62, R3, R77, RZ ;  /* 0x0000004d033e7227 */ /* 0x000fc800078e00ff */
[----:B------:R-:W-:Y:S01]  /*2f10*/  IMAD R79, R0, R64, R79 ;  /* 0x00000040004f7224 */ /* 0x000fe200078e024f */
[----:B------:R-:W-:Y:S01]  /*2f20*/  LOP3.LUT R64, R8, 0xf0, RZ, 0xfc, !PT ;  /* 0x000000f008407812 */ /* 0x000fe200078efcff */
[----:B------:R-:W-:Y:S01]  /*2f30*/  IMAD R75, R0, R66, R75 ;  /* 0x00000042004b7224 */ /* 0x000fe200078e024b */
[----:B------:R-:W-:Y:S01]  /*2f40*/  LOP3.LUT R66, R8, 0xf4, RZ, 0xfc, !PT ;  /* 0x000000f408427812 */ /* 0x000fe200078efcff */
[----:B------:R-:W-:Y:S01]  /*2f50*/  IMAD.MOV R62, RZ, RZ, -R62 ;  /* 0x000000ffff3e7224 */ /* 0x000fe200078e0a3e */
[----:B------:R-:W-:Y:S01]  /*2f60*/  IABS R83, R64 ;  /* 0x0000004000537213 */ /* 0x000fe20000000000 */
[----:B------:R-:W-:Y:S01]  /*2f70*/  IMAD.HI.U32 R60, R3, R81, RZ ;  /* 0x00000051033c7227 */ /* 0x000fe200078e00ff */
[----:B------:R-:W-:-:S03]  /*2f80*/  IABS R85, R66 ;  /* 0x0000004200557213 */ /* 0x000fc60000000000 */
[--C-:B------:R-:W-:Y:S01]  /*2f90*/  @!P4 IMAD.IADD R69, R69, 0x1, -R0.reuse ;  /* 0x000000014545c824 */ /* 0x100fe200078e0a00 */
[C---:B------:R-:W-:Y:S01]  /*2fa0*/  ISETP.GT.U32.AND P4, PT, R0.reuse, R75, PT ;  /* 0x0000004b0000720c */ /* 0x040fe20003f84070 */
[----:B------:R-:W-:Y:S01]  /*2fb0*/  IMAD R77, R0, R62, R77 ;  /* 0x0000003e004d7224 */ /* 0x000fe200078e024d */
[----:B------:R-:W-:Y:S01]  /*2fc0*/  LOP3.LUT R62, R8, 0xf8, RZ, 0xfc, !PT ;  /* 0x000000f8083e7812 */ /* 0x000fe200078efcff */
[----:B------:R-:W-:Y:S01]  /*2fd0*/  @!P3 IMAD.IADD R65, R65, 0x1, -R0 ;  /* 0x000000014141b824 */ /* 0x000fe200078e0a00 */
[C---:B------:R-:W-:Y:S01]  /*2fe0*/  ISETP.GT.U32.AND P3, PT, R0.reuse, R71, PT ;  /* 0x000000470000720c */ /* 0x040fe20003f64070 */
[----:B------:R-:W-:Y:S01]  /*2ff0*/  IMAD.MOV R60, RZ, RZ, -R60 ;  /* 0x000000ffff3c7224 */ /* 0x000fe200078e0a3c */
[----:B------:R-:W-:Y:S01]  /*3000*/  IABS R87, R62 ;  /* 0x0000003e00577213 */ /* 0x000fe20000000000 */
[--C-:B------:R-:W-:Y:S02]  /*3010*/  @!P0 IMAD.IADD R73, R73, 0x1, -R0.reuse ;  /* 0x0000000149498824 */ /* 0x100fe400078e0a00 */
[----:B------:R-:W-:Y:S01]  /*3020*/  IMAD.MOV.U32 R10, RZ, RZ, R49 ;  /* 0x000000ffff0a7224 */ /* 0x000fe200078e0031 */
[----:B------:R-:W-:Y:S01]  /*3030*/  IABS R49, R7 ;  /* 0x0000000700317213 */ /* 0x000fe20000000000 */
[----:B------:R-:W-:Y:S01]  /*3040*/  @!P5 IMAD.IADD R51, R51, 0x1, -R0 ;  /* 0x000000013333d824 */ /* 0x000fe200078e0a00 */
[----:B------:R-:W-:Y:S01]  /*3050*/  ISETP.GT.U32.AND P5, PT, R0, R73, PT ;  /* 0x000000490000720c */ /* 0x000fe20003fa4070 */
[----:B------:R-:W-:-:S04]  /*3060*/  IMAD.HI.U32 R8, R3, R83, RZ ;  /* 0x0000005303087227 */ /* 0x000fc800078e00ff */
[C---:B------:R-:W-:Y:S02]  /*3070*/  IMAD R81, R0.reuse, R60, R81 ;  /* 0x0000003c00517224 */ /* 0x040fe400078e0251 */
[----:B------:R-:W-:Y:S01]  /*3080*/  @!P6 IMAD.MOV R10, RZ, RZ, -R10 ;  /* 0x000000ffff0ae224 */ /* 0x000fe200078e0a0a */
[----:B------:R-:W-:Y:S01]  /*3090*/  ISETP.GT.U32.AND P6, PT, R0, R51, PT ;  /* 0x000000330000720c */ /* 0x000fe20003fc4070 */
[----:B------:R-:W-:Y:S02]  /*30a0*/  IMAD.MOV R60, RZ, RZ, -R8 ;  /* 0x000000ffff3c7224 */ /* 0x000fe400078e0a08 */
[----:B------:R-:W-:-:S04]  /*30b0*/  IMAD.HI.U32 R8, R3, R85, RZ ;  /* 0x0000005503087227 */ /* 0x000fc800078e00ff */
[----:B------:R-:W-:Y:S02]  /*30c0*/  IMAD.MOV R8, RZ, RZ, -R8 ;  /* 0x000000ffff087224 */ /* 0x000fe400078e0a08 */
[--C-:B------:R-:W-:Y:S02]  /*30d0*/  @!P4 IMAD.IADD R75, R75, 0x1, -R0.reuse ;  /* 0x000000014b4bc824 */ /* 0x100fe400078e0a00 */
[----:B------:R-:W-:Y:S01]  /*30e0*/  @!P3 IMAD.IADD R71, R71, 0x1, -R0 ;  /* 0x000000014747b824 */ /* 0x000fe200078e0a00 */
[C---:B------:R-:W-:Y:S01]  /*30f0*/  ISETP.GT.U32.AND P3, PT, R0.reuse, R67, PT ;  /* 0x000000430000720c */ /* 0x040fe20003f64070 */
[C---:B------:R-:W-:Y:S01]  /*3100*/  IMAD R83, R0.reuse, R60, R83 ;  /* 0x0000003c00537224 */ /* 0x040fe200078e0253 */
[C---:B------:R-:W-:Y:S01]  /*3110*/  ISETP.GT.U32.AND P4, PT, R0.reuse, R75, PT ;  /* 0x0000004b0000720c */ /* 0x040fe20003f84070 */
[C---:B------:R-:W-:Y:S01]  /*3120*/  IMAD R85, R0.reuse, R8, R85 ;  /* 0x0000000800557224 */ /* 0x040fe200078e0255 */
[C---:B------:R-:W-:Y:S01]  /*3130*/  ISETP.GT.U32.AND P0, PT, R0.reuse, R71, PT ;  /* 0x000000470000720c */ /* 0x040fe20003f04070 */
[----:B------:R-:W-:Y:S01]  /*3140*/  @!P1 IMAD.MOV R65, RZ, RZ, -R65 ;  /* 0x000000ffff419224 */ /* 0x000fe200078e0a41 */
[----:B------:R-:W-:Y:S01]  /*3150*/  ISETP.GT.U32.AND P1, PT, R0, R69, PT ;  /* 0x000000450000720c */ /* 0x000fe20003f24070 */
[----:B------:R-:W-:-:S04]  /*3160*/  IMAD.HI.U32 R3, R3, R87, RZ ;  /* 0x0000005703037227 */ /* 0x000fc800078e00ff */
[--C-:B------:R-:W-:Y:S01]  /*3170*/  @!P5 IMAD.IADD R73, R73, 0x1, -R0.reuse ;  /* 0x000000014949d824 */ /* 0x100fe200078e0a00 */
[C---:B------:R-:W-:Y:S01]  /*3180*/  ISETP.GT.U32.AND P5, PT, R0.reuse, R83, PT ;  /* 0x000000530000720c */ /* 0x040fe20003fa4070 */
[----:B------:R-:W-:Y:S01]  /*3190*/  @!P6 IMAD.IADD R51, R51, 0x1, -R0 ;  /* 0x000000013333e824 */ /* 0x000fe200078e0a00 */
[----:B------:R-:W-:Y:S01]  /*31a0*/  ISETP.GT.U32.AND P6, PT, R0, R85, PT ;  /* 0x000000550000720c */ /* 0x000fe20003fc4070 */
[----:B------:R-:W-:Y:S02]  /*31b0*/  IMAD.MOV R3, RZ, RZ, -R3 ;  /* 0x000000ffff037224 */ /* 0x000fe400078e0a03 */
[----:B------:R-:W-:-:S04]  /*31c0*/  IMAD.HI.U32 R9, R9, R49, RZ ;  /* 0x0000003109097227 */ /* 0x000fc800078e00ff */
[C---:B------:R-:W-:Y:S02]  /*31d0*/  IMAD R87, R0.reuse, R3, R87 ;  /* 0x0000000300577224 */ /* 0x040fe400078e0257 */
[----:B------:R-:W-:Y:S02]  /*31e0*/  IMAD.MOV R9, RZ, RZ, -R9 ;  /* 0x000000ffff097224 */ /* 0x000fe400078e0a09 */
[--C-:B------:R-:W-:Y:S01]  /*31f0*/  @!P3 IMAD.IADD R67, R67, 0x1, -R0.reuse ;  /* 0x000000014343b824 */ /* 0x100fe200078e0a00 */
[C---:B------:R-:W-:Y:S01]  /*3200*/  ISETP.GT.U32.AND P3, PT, R0.reuse, R77, PT ;  /* 0x0000004d0000720c */ /* 0x040fe20003f64070 */
[--C-:B------:R-:W-:Y:S01]  /*3210*/  @!P1 IMAD.IADD R69, R69, 0x1, -R0.reuse ;  /* 0x0000000145459824 */ /* 0x100fe200078e0a00 */
[C---:B------:R-:W-:Y:S01]  /*3220*/  ISETP.GT.U32.AND P1, PT, R0.reuse, R79, PT ;  /* 0x0000004f0000720c */ /* 0x040fe20003f24070 */
[----:B------:R-:W-:Y:S01]  /*3230*/  @!P4 IMAD.IADD R75, R75, 0x1, -R0 ;  /* 0x000000014b4bc824 */ /* 0x000fe200078e0a00 */
[----:B------:R-:W-:Y:S01]  /*3240*/  ISETP.GT.U32.AND P4, PT, R0, R87, PT ;  /* 0x000000570000720c */ /* 0x000fe20003f84070 */
[----:B------:R-:W-:-:S02]  /*3250*/  IMAD R49, R2, R9, R49 ;  /* 0x0000000902317224 */ /* 0x000fc400078e0231 */
[--C-:B------:R-:W-:Y:S01]  /*3260*/  @!P0 IMAD.IADD R71, R71, 0x1, -R0.reuse ;  /* 0x0000000147478824 */ /* 0x100fe200078e0a00 */
[----:B------:R-:W-:Y:S01]  /*3270*/  ISETP.GT.U32.AND P0, PT, R0, R81, PT ;  /* 0x000000510000720c */ /* 0x000fe20003f04070 */
[--C-:B------:R-:W-:Y:S01]  /*3280*/  @!P5 IMAD.IADD R83, R83, 0x1, -R0.reuse ;  /* 0x000000015353d824 */ /* 0x100fe200078e0a00 */
[----:B------:R-:W-:Y:S01]  /*3290*/  ISETP.GE.AND P5, PT, R74, RZ, PT ;  /* 0x000000ff4a00720c */ /* 0x000fe20003fa6270 */
[--C-:B------:R-:W-:Y:S01]  /*32a0*/  @!P6 IMAD.IADD R85, R85, 0x1, -R0.reuse ;  /* 0x000000015555e824 */ /* 0x100fe200078e0a00 */
[----:B------:R-:W-:Y:S01]  /*32b0*/  ISETP.GE.AND P6, PT, R76, RZ, PT ;  /* 0x000000ff4c00720c */ /* 0x000fe20003fc6270 */
[----:B------:R-:W-:Y:S01]  /*32c0*/  @!P2 IMAD.MOV R67, RZ, RZ, -R67 ;  /* 0x000000ffff43a224 */ /* 0x000fe200078e0a43 */
[----:B------:R-:W-:Y:S01]  /*32d0*/  ISETP.GT.U32.AND P2, PT, R2, R49, PT ;  /* 0x000000310200720c */ /* 0x000fe20003f44070 */
[--C-:B------:R-:W-:Y:S01]  /*32e0*/  @!P3 IMAD.IADD R77, R77, 0x1, -R0.reuse ;  /* 0x000000014d4db824 */ /* 0x100fe200078e0a00 */
[----:B------:R-:W-:Y:S01]  /*32f0*/  ISETP.GE.AND P3, PT, R68, RZ, PT ;  /* 0x000000ff4400720c */ /* 0x000fe20003f66270 */
[--C-:B------:R-:W-:Y:S01]  /*3300*/  @!P1 IMAD.IADD R79, R79, 0x1, -R0.reuse ;  /* 0x000000014f4f9824 */ /* 0x100fe200078e0a00 */
[----:B------:R-:W-:Y:S01]  /*3310*/  ISETP.GE.AND P1, PT, R70, RZ, PT ;  /* 0x000000ff4600720c */ /* 0x000fe20003f26270 */
[--C-:B------:R-:W-:Y:S01]  /*3320*/  @!P4 IMAD.IADD R87, R87, 0x1, -R0.reuse ;  /* 0x000000015757c824 */ /* 0x100fe200078e0a00 */
[----:B------:R-:W2:Y:S01]  /*3330*/  LDC.64 R8, c[0x0][0x230] ;  /* 0x00008c00ff087b82 */ /* 0x000ea20000000a00 */
[----:B------:R-:W-:Y:S01]  /*3340*/  IMAD.MOV.U32 R224, RZ, RZ, R51 ;  /* 0x000000ffffe07224 */ /* 0x000fe200078e0033 */
[----:B------:R-:W-:Y:S01]  /*3350*/  LOP3.LUT R51, RZ, R86, RZ, 0x33, !PT ;  /* 0x00000056ff337212 */ /* 0x000fe200078e33ff */
[----:B------:R-:W-:Y:S01]  /*3360*/  @!P0 IMAD.IADD R81, R81, 0x1, -R0 ;  /* 0x0000000151518824 */ /* 0x000fe200078e0a00 */
[----:B------:R-:W-:Y:S01]  /*3370*/  ISETP.GE.AND P0, PT, R72, RZ, PT ;  /* 0x000000ff4800720c */ /* 0x000fe20003f06270 */
[----:B------:R-:W-:Y:S01]  /*3380*/  @!P5 IMAD.MOV R224, RZ, RZ, -R224 ;  /* 0x000000ffffe0d224 */ /* 0x000fe200078e0ae0 */
[C---:B------:R-:W-:Y:S01]  /*3390*/  ISETP.GT.U32.AND P5, PT, R0.reuse, R83, PT ;  /* 0x000000530000720c */ /* 0x040fe20003fa4070 */
[----:B------:R-:W-:Y:S01]  /*33a0*/  @!P2 IMAD.IADD R49, R49, 0x1, -R2 ;  /* 0x000000013131a824 */ /* 0x000fe200078e0a02 */
[C---:B------:R-:W-:Y:S01]  /*33b0*/  ISETP.GT.U32.AND P4, PT, R0.reuse, R85, PT ;  /* 0x000000550000720c */ /* 0x040fe20003f84070 */
[----:B------:R-:W-:Y:S01]  /*33c0*/  @!P6 IMAD.MOV R75, RZ, RZ, -R75 ;  /* 0x000000ffff4be224 */ /* 0x000fe200078e0a4b */
[----:B------:R-:W-:Y:S01]  /*33d0*/  ISETP.GT.U32.AND P6, PT, R0, R87, PT ;  /* 0x000000570000720c */ /* 0x000fe20003fc4070 */
[----:B------:R-:W-:Y:S01]  /*33e0*/  @!P3 IMAD.MOV R69, RZ, RZ, -R69 ;  /* 0x000000ffff45b224 */ /* 0x000fe200078e0a45 */
[----:B------:R-:W-:Y:S01]  /*33f0*/  ISETP.GT.U32.AND P2, PT, R2, R49, PT ;  /* 0x000000310200720c */ /* 0x000fe20003f44070 */
[----:B------:R-:W-:Y:S01]  /*3400*/  @!P1 IMAD.MOV R71, RZ, RZ, -R71 ;  /* 0x000000ffff479224 */ /* 0x000fe200078e0a47 */
[----:B------:R-:W-:-:S02]  /*3410*/  ISETP.GT.U32.AND P3, PT, R0, R77, PT ;  /* 0x0000004d0000720c */ /* 0x000fc40003f64070 */
[C---:B------:R-:W-:Y:S01]  /*3420*/  ISETP.GT.U32.AND P1, PT, R0.reuse, R79, PT ;  /* 0x0000004f0000720c */ /* 0x040fe20003f24070 */
[----:B------:R-:W-:Y:S01]  /*3430*/  @!P0 IMAD.MOV R73, RZ, RZ, -R73 ;  /* 0x000000ffff498224 */ /* 0x000fe200078e0a49 */
[----:B------:R-:W-:Y:S01]  /*3440*/  ISETP.GT.U32.AND P0, PT, R0, R81, PT ;  /* 0x000000510000720c */ /* 0x000fe20003f04070 */
[--C-:B------:R-:W-:Y:S01]  /*3450*/  @!P5 IMAD.IADD R83, R83, 0x1, -R0.reuse ;  /* 0x000000015353d824 */ /* 0x100fe200078e0a00 */
[----:B------:R-:W-:Y:S01]  /*3460*/  ISETP.GE.AND P5, PT, R64, RZ, PT ;  /* 0x000000ff4000720c */ /* 0x000fe20003fa6270 */
[--C-:B------:R-:W-:Y:S01]  /*3470*/  @!P4 IMAD.IADD R85, R85, 0x1, -R0.reuse ;  /* 0x000000015555c824 */ /* 0x100fe200078e0a00 */
[----:B------:R-:W-:Y:S01]  /*3480*/  ISETP.GE.AND P4, PT, R66, RZ, PT ;  /* 0x000000ff4200720c */ /* 0x000fe20003f86270 */
[----:B------:R-:W-:Y:S01]  /*3490*/  @!P6 IMAD.IADD R87, R87, 0x1, -R0 ;  /* 0x000000015757e824 */ /* 0x000fe200078e0a00 */
[----:B------:R-:W-:Y:S01]  /*34a0*/  ISETP.GE.AND P6, PT, R62, RZ, PT ;  /* 0x000000ff3e00720c */ /* 0x000fe20003fc6270 */
[----:B------:R-:W-:Y:S01]  /*34b0*/  @!P2 IMAD.IADD R49, R49, 0x1, -R2 ;  /* 0x000000013131a824 */ /* 0x000fe200078e0a02 */
[----:B------:R-:W-:Y:S01]  /*34c0*/  ISETP.NE.AND P2, PT, R86, RZ, PT ;  /* 0x000000ff5600720c */ /* 0x000fe20003f45270 */
[--C-:B------:R-:W-:Y:S01]  /*34d0*/  @!P3 IMAD.IADD R77, R77, 0x1, -R0.reuse ;  /* 0x000000014d4db824 */ /* 0x100fe200078e0a00 */
[----:B------:R-:W-:Y:S01]  /*34e0*/  ISETP.GE.AND P3, PT, R78, RZ, PT ;  /* 0x000000ff4e00720c */ /* 0x000fe20003f66270 */
[--C-:B------:R-:W-:Y:S01]  /*34f0*/  @!P1 IMAD.IADD R79, R79, 0x1, -R0.reuse ;  /* 0x000000014f4f9824 */ /* 0x100fe200078e0a00 */
[C---:B------:R-:W-:Y:S01]  /*3500*/  SEL R62, R51.reuse, R11, !P2 ;  /* 0x0000000b333e7207 */ /* 0x040fe20005000000 */
[C---:B--2---:R-:W-:Y:S01]  /*3510*/  VIADD R11, R8.reuse, 0xfffffffb ;  /* 0xfffffffb080b7836 */ /* 0x044fe20000000000 */
[----:B------:R-:W-:Y:S01]  /*3520*/  SEL R229, R51, R10, !P2 ;  /* 0x0000000a33e57207 */ /* 0x000fe20005000000 */
[----:B------:R-:W-:Y:S01]  /*3530*/  VIADD R10, R8, 0xfffffffc ;  /* 0xfffffffc080a7836 */ /* 0x000fe20000000000 */
[----:B------:R-:W-:Y:S01]  /*3540*/  ISETP.GE.AND P1, PT, R80, RZ, PT ;  /* 0x000000ff5000720c */ /* 0x000fe20003f26270 */
[----:B------:R-:W2:Y:S01]  /*3550*/  LDC.64 R2, c[0x0][0x238] ;  /* 0x00008e00ff027b82 */ /* 0x000ea20000000a00 */
[----:B------:R-:W-:Y:S01]  /*3560*/  @!P0 IMAD.IADD R81, R81, 0x1, -R0 ;  /* 0x0000000151518824 */ /* 0x000fe200078e0a00 */
[----:B------:R-:W-:Y:S01]  /*3570*/  ISETP.GE.AND P0, PT, R82, RZ, PT ;  /* 0x000000ff5200720c */ /* 0x000fe20003f06270 */
[----:B------:R-:W-:Y:S01]  /*3580*/  @!P5 IMAD.MOV R83, RZ, RZ, -R83 ;  /* 0x000000ffff53d224 */ /* 0x000fe200078e0a53 */
[----:B------:R-:W-:Y:S01]  /*3590*/  ISETP.GE.U32.AND P5, PT, R11, 0x7fffffdc, PT ;  /* 0x7fffffdc0b00780c */ /* 0x000fe20003fa6070 */
[----:B------:R-:W-:Y:S01]  /*35a0*/  @!P6 IMAD.MOV R87, RZ, RZ, -R87 ;  /* 0x000000ffff57e224 */ /* 0x000fe200078e0a57 */
[----:B------:R-:W-:Y:S01]  /*35b0*/  ISETP.GE.U32.AND P6, PT, R10, 0x7fffffdd, PT ;  /* 0x7fffffdd0a00780c */ /* 0x000fe20003fc6070 */
[----:B------:R-:W-:Y:S01]  /*35c0*/  @!P3 IMAD.MOV R77, RZ, RZ, -R77 ;  /* 0x000000ffff4db224 */ /* 0x000fe200078e0a4d */
[----:B------:R-:W3:Y:S01]  /*35d0*/  LDC.64 R10, c[0x0][0x218] ;  /* 0x00008600ff0a7b82 */ /* 0x000ee20000000a00 */
[----:B------:R-:W-:Y:S01]  /*35e0*/  VIADD R0, R8, 0xffffffff ;  /* 0xffffffff08007836 */ /* 0x000fe20000000000 */
[----:B------:R-:W-:Y:S01]  /*35f0*/  ISETP.GE.AND P3, PT, R7, RZ, PT ;  /* 0x000000ff0700720c */ /* 0x000fe20003f66270 */
[----:B------:R-:W-:Y:S01]  /*3600*/  @!P4 IMAD.MOV R85, RZ, RZ, -R85 ;  /* 0x000000ffff55c224 */ /* 0x000fe200078e0a55 */
[----:B------:R-:W-:Y:S01]  /*3610*/  SEL R252, R51, R37, !P2 ;  /* 0x0000002533fc7207 */ /* 0x000fe20005000000 */
[----:B------:R-:W-:Y:S01]  /*3620*/  @!P1 IMAD.MOV R79, RZ, RZ, -R79 ;  /* 0x000000ffff4f9224 */ /* 0x000fe200078e0a4f */
[----:B------:R-:W-:Y:S01]  /*3630*/  ISETP.NE.AND P1, PT, R84, RZ, PT ;  /* 0x000000ff5400720c */ /* 0x000fe20003f25270 */
[----:B------:R-:W-:Y:S01]  /*3640*/  @!P0 IMAD.MOV R81, RZ, RZ, -R81 ;  /* 0x000000ffff518224 */ /* 0x000fe200078e0a51 */
[----:B------:R-:W-:Y:S01]  /*3650*/  ISETP.GE.U32.AND P0, PT, R0, 0x7fffffe0, PT ;  /* 0x7fffffe00000780c */ /* 0x000fe20003f06070 */
[----:B------:R-:W-:Y:S01]  /*3660*/  VIADD R0, R8, 0xfffffffe ;  /* 0xfffffffe08007836 */ /* 0x000fe20000000000 */
[----:B------:R-:W-:Y:S01]  /*3670*/  LOP3.LUT R37, R15, 0x1f, RZ, 0xc0, !PT ;  /* 0x0000001f0f257812 */ /* 0x000fe200078ec0ff */
[----:B------:R-:W-:Y:S01]  /*3680*/  IMAD R252, R252, UR5, RZ ;  /* 0x00000005fcfc7c24 */ /* 0x000fe2000f8e02ff */
[C---:B------:R-:W-:Y:S01]  /*3690*/  SEL R60, R51.reuse, R4, !P2 ;  /* 0x00000004333c7207 */ /* 0x040fe20005000000 */
[----:B------:R-:W-:Y:S01]  /*36a0*/  VIADD R4, R8, 0xfffffffd ;  /* 0xfffffffd08047836 */ /* 0x000fe20000000000 */
[----:B------:R-:W-:Y:S01]  /*36b0*/  ISETP.GE.U32.AND P4, PT, R0, 0x7fffffdf, PT ;  /* 0x7fffffdf0000780c */ /* 0x000fe20003f86070 */
[----:B------:R-:W-:Y:S01]  /*36c0*/  @!P3 IMAD.MOV R49, RZ, RZ, -R49 ;  /* 0x000000ffff31b224 */ /* 0x000fe200078e0a31 */
[----:B------:R-:W-:Y:S01]  /*36d0*/  SEL R6, R51, R6, !P2 ;  /* 0x0000000633067207 */ /* 0x000fe20005000000 */
[----:B--2---:R-:W-:Y:S01]  /*36e0*/  IMAD R0, R37, R3, RZ ;  /* 0x0000000325007224 */ /* 0x004fe200078e02ff */
[C---:B------:R-:W-:Y:S01]  /*36f0*/  SEL R247, R51.reuse, R43, !P2 ;  /* 0x0000002b33f77207 */ /* 0x040fe20005000000 */
[----:B------:R-:W-:Y:S01]  /*3700*/  IMAD R43, R60, UR5, RZ ;  /* 0x000000053c2b7c24 */ /* 0x000fe2000f8e02ff */
[----:B------:R-:W-:Y:S01]  /*3710*/  @!P1 LOP3.LUT R49, RZ, R84, RZ, 0x33, !PT ;  /* 0x00000054ff319212 */ /* 0x000fe200078e33ff */
[----:B------:R-:W-:Y:S01]  /*3720*/  IMAD R6, R6, UR5, RZ ;  /* 0x0000000506067c24 */ /* 0x000fe2000f8e02ff */
[----:B------:R-:W-:Y:S01]  /*3730*/  SEL R64, R51, R14, !P2 ;  /* 0x0000000e33407207 */ /* 0x000fe20005000000 */
[----:B------:R-:W-:Y:S01]  /*3740*/  IMAD R247, R247, UR5, RZ ;  /* 0x00000005f7f77c24 */ /* 0x000fe2000f8e02ff */
[----:B---3--:R-:W-:Y:S01]  /*3750*/  LEA R97, P1, R0, R10, 0x2 ;  /* 0x0000000a00617211 */ /* 0x008fe200078210ff */
[C---:B------:R-:W-:Y:S01]  /*3760*/  IMAD.SHL.U32 R186, R2.reuse, 0x4, RZ ;  /* 0x0000000402ba7824 */ /* 0x040fe200078e00ff */
[C---:B------:R-:W-:Y:S01]  /*3770*/  SEL R12, R51.reuse, R12, !P2 ;  /* 0x0000000c330c7207 */ /* 0x040fe20005000000 */
[C---:B------:R-:W-:Y:S01]  /*3780*/  IMAD.SHL.U32 R195, R2.reuse, 0x2, RZ ;  /* 0x0000000202c37824 */ /* 0x040fe200078e00ff */
[C---:B------:R-:W-:Y:S01]  /*3790*/  SEL R13, R51.reuse, R13, !P2 ;  /* 0x0000000d330d7207 */ /* 0x040fe20005000000 */
[----:B------:R-:W-:Y:S01]  /*37a0*/  IMAD R187, R2, 0x3, RZ ;  /* 0x0000000302bb7824 */ /* 0x000fe200078e02ff */
[C---:B------:R-:W-:Y:S01]  /*37b0*/  SEL R17, R51.reuse, R17, !P2 ;  /* 0x0000001133117207 */ /* 0x040fe20005000000 */
[----:B------:R-:W-:Y:S01]  /*37c0*/  IMAD R12, R12, UR5, RZ ;  /* 0x000000050c0c7c24 */ /* 0x000fe2000f8e02ff */
[----:B------:R-:W-:Y:S01]  /*37d0*/  SEL R18, R51, R18, !P2 ;  /* 0x0000001233127207 */ /* 0x000fe20005000000 */
[----:B------:R-:W-:Y:S01]  /*37e0*/  IMAD R13, R13, UR5, RZ ;  /* 0x000000050d0d7c24 */ /* 0x000fe2000f8e02ff */
[----:B------:R-:W-:Y:S01]  /*37f0*/  SEL R19, R51, R19, !P2 ;  /* 0x0000001333137207 */ /* 0x000fe20005000000 */
[----:B------:R-:W-:Y:S01]  /*3800*/  IMAD R17, R17, UR5, RZ ;  /* 0x0000000511117c24 */ /* 0x000fe2000f8e02ff */
[C---:B------:R-:W-:Y:S01]  /*3810*/  SEL R20, R51.reuse, R20, !P2 ;  /* 0x0000001433147207 */ /* 0x040fe20005000000 */
        /* <DEDUP_REMOVED lines=24> */
[C---:B------:R-:W-:Y:S01]  /*39a0*/  IMAD R175, R2.reuse, 0xc, RZ ;  /* 0x0000000c02af7824 */ /* 0x040fe200078e02ff */
[C---:B------:R-:W-:Y:S01]  /*39b0*/  SEL R33, R51.reuse, R33, !P2 ;  /* 0x0000002133217207 */ /* 0x040fe20005000000 */
[----:B------:R-:W-:Y:S01]  /*39c0*/  IMAD R191, R2, 0x5, RZ ;  /* 0x0000000502bf7824 */ /* 0x000fe200078e02ff */
        /* <DEDUP_REMOVED lines=43> */
[----:B------:R-:W-:Y:S01]  /*3c80*/  STL [R1+0x294], R186 ;  /* 0x000294ba01007387 */ /* 0x000fe20000100800 */
[C---:B------:R-:W-:Y:S01]  /*3c90*/  SEL R232, R51.reuse, R61, !P2 ;  /* 0x0000003d33e87207 */ /* 0x040fe20005000000 */
[C---:B------:R-:W-:Y:S01]  /*3ca0*/  IMAD R190, R2.reuse, 0x6, RZ ;  /* 0x0000000602be7824 */ /* 0x040fe200078e02ff */
[----:B------:R-:W-:Y:S01]  /*3cb0*/  SEL R231, R51, R63, !P2 ;  /* 0x0000003f33e77207 */ /* 0x000fe20005000000 */
[----:B------:R-:W-:Y:S01]  /*3cc0*/  IMAD R239, R239, UR5, RZ ;  /* 0x00000005efef7c24 */ /* 0x000fe2000f8e02ff */
[C---:B------:R-:W-:Y:S01]  /*3cd0*/  SEL R230, R51.reuse, R65, !P2 ;  /* 0x0000004133e67207 */ /* 0x040fe20005000000 */
[----:B------:R-:W-:Y:S01]  /*3ce0*/  STL [R1+0x2e0], R195 ;  /* 0x0002e0c301007387 */ /* 0x000fe20000100800 */
[C---:B------:R-:W-:Y:S01]  /*3cf0*/  SEL R228, R51.reuse, R67, !P2 ;  /* 0x0000004333e47207 */ /* 0x040fe20005000000 */
[C---:B------:R-:W-:Y:S01]  /*3d00*/  IMAD R171, R2.reuse, 0x14, RZ ;  /* 0x0000001402ab7824 */ /* 0x040fe200078e02ff */
        /* <DEDUP_REMOVED lines=11> */
[----:B------:R-:W-:Y:S01]  /*3dc0*/  IMAD.SHL.U32 R193, R2, 0x8, RZ ;  /* 0x0000000802c17824 */ /* 0x000fe200078e00ff */
        /* <DEDUP_REMOVED lines=10> */
[----:B------:R-:W-:Y:S01]  /*3e70*/  SEL R5, R51, R5, !P2 ;  /* 0x0000000533057207 */ /* 0x000fe20005000000 */
[----:B------:R-:W-:Y:S01]  /*3e80*/  IMAD R168, R2, 0x9, RZ ;  /* 0x0000000902a87824 */ /* 0x000fe200078e02ff */
[----:B------:R-:W-:Y:S01]  /*3e90*/  ISETP.GE.U32.AND P2, PT, R4, 0x7fffffde, PT ;  /* 0x7fffffde0400780c */ /* 0x000fe20003f46070 */
[----:B------:R-:W-:Y:S01]  /*3ea0*/  IMAD R4, R49, R9, RZ ;  /* 0x0000000931047224 */ /* 0x000fe200078e02ff */
[----:B------:R-:W-:Y:S01]  /*3eb0*/  LEA.HI.X.SX32 R9, R0, R11, 0x2, P1 ;  /* 0x0000000b00097211 */ /* 0x000fe200008f16ff */
[----:B------:R-:W-:Y:S01]  /*3ec0*/  STL [R1+0x2d0], R166 ;  /* 0x0002d0a601007387 */ /* 0x000fe20000100800 */
[CC--:B------:R-:W-:Y:S01]  /*3ed0*/  LEA R206, P1, R43.reuse, R97.reuse, 0x2 ;  /* 0x000000612bce7211 */ /* 0x0c0fe200078210ff */
[----:B------:R-:W-:Y:S01]  /*3ee0*/  IMAD R189, R2, 0xa, RZ ;  /* 0x0000000a02bd7824 */ /* 0x000fe200078e02ff */
[----:B------:R-:W-:Y:S01]  /*3ef0*/  LEA R160, P3, R6, R97, 0x2 ;  /* 0x0000006106a07211 */ /* 0x000fe200078610ff */
[----:B------:R-:W-:Y:S01]  /*3f00*/  STL [R1+0x270], R167 ;  /* 0x000270a701007387 */ /* 0x000fe20000100800 */
[----:B------:R-:W-:Y:S01]  /*3f10*/  LEA.HI.X.SX32 R207, R43, R9, 0x2, P1 ;  /* 0x000000092bcf7211 */ /* 0x000fe200008f16ff */
[----:B------:R-:W-:Y:S01]  /*3f20*/  IMAD R177, R2, 0xb, RZ ;  /* 0x0000000b02b17824 */ /* 0x000fe200078e02ff */
[----:B------:R-:W-:Y:S01]  /*3f30*/  LEA R94, P1, R42, R97, 0x2 ;  /* 0x000000612a5e7211 */ /* 0x000fe200078210ff */
[----:B------:R-:W-:Y:S01]  /*3f40*/  STL [R1+0x2cc], R193 ;  /* 0x0002ccc101007387 */ /* 0x000fe20000100800 */
[----:B------:R-:W-:Y:S01]  /*3f50*/  LEA.HI.X.SX32 R161, R6, R9, 0x2, P3 ;  /* 0x0000000906a17211 */ /* 0x000fe200018f16ff */
[----:B------:R-:W-:Y:S01]  /*3f60*/  IMAD R179, R2, 0xd, RZ ;  /* 0x0000000d02b37824 */ /* 0x000fe200078e02ff */
[----:B------:R-:W-:Y:S01]  /*3f70*/  LEA R158, P3, R12, R97, 0x2 ;  /* 0x000000610c9e7211 */ /* 0x000fe200078610ff */
[----:B------:R-:W-:Y:S01]  /*3f80*/  IMAD R236, R236, UR5, RZ ;  /* 0x00000005ecec7c24 */ /* 0x000fe2000f8e02ff */
[----:B------:R-:W-:Y:S01]  /*3f90*/  LEA.HI.X.SX32 R95, R42, R9, 0x2, P1 ;  /* 0x000000092a5f7211 */ /* 0x000fe200008f16ff */
[----:B------:R-:W-:Y:S01]  /*3fa0*/  STL [R1+0x26c], R163 ;  /* 0x00026ca301007387 */ /* 0x000fe20000100800 */
[----:B------:R-:W-:Y:S01]  /*3fb0*/  LEA R92, P1, R13, R97, 0x2 ;  /* 0x000000610d5c7211 */ /* 0x000fe200078210ff */
[----:B------:R-:W-:Y:S01]  /*3fc0*/  IMAD R178, R2, 0xe, RZ ;  /* 0x0000000e02b27824 */ /* 0x000fe200078e02ff */
[----:B------:R-:W-:Y:S01]  /*3fd0*/  LEA.HI.X.SX32 R159, R12, R9, 0x2, P3 ;  /* 0x000000090c9f7211 */ /* 0x000fe200018f16ff */
[----:B------:R-:W-:Y:S01]  /*3fe0*/  IMAD R235, R235, UR5, RZ ;  /* 0x00000005ebeb7c24 */ /* 0x000fe2000f8e02ff */
[----:B------:R-:W-:Y:S01]  /*3ff0*/  LEA R30, P3, R41, R97, 0x2 ;  /* 0x00000061291e7211 */ /* 0x000fe200078610ff */
[----:B------:R-:W-:Y:S01]  /*4000*/  STL [R1+0x2c8], R168 ;  /* 0x0002c8a801007387 */ /* 0x000fe20000100800 */
[----:B------:R-:W-:Y:S01]  /*4010*/  LEA.HI.X.SX32 R93, R13, R9, 0x2, P1 ;  /* 0x000000090d5d7211 */ /* 0x000fe200008f16ff */
[C---:B------:R-:W-:Y:S01]  /*4020*/  IMAD R212, R2.reuse, 0xf, RZ ;  /* 0x0000000f02d47824 */ /* 0x040fe200078e02ff */
[----:B------:R-:W-:Y:S01]  /*4030*/  LEA R90, P1, R17, R97, 0x2 ;  /* 0x00000061115a7211 */ /* 0x000fe200078210ff */
[----:B------:R-:W-:Y:S01]  /*4040*/  STL [R1+0x2c4], R189 ;  /* 0x0002c4bd01007387 */ /* 0x000fe20000100800 */
[----:B------:R-:W-:Y:S01]  /*4050*/  LEA.HI.X.SX32 R31, R41, R9, 0x2, P3 ;  /* 0x00000009291f7211 */ /* 0x000fe200018f16ff */
[----:B------:R-:W-:Y:S01]  /*4060*/  IMAD.SHL.U32 R173, R2, 0x10, RZ ;  /* 0x0000001002ad7824 */ /* 0x000fe200078e00ff */
[----:B------:R-:W-:Y:S01]  /*4070*/  LEA R156, P3, R18, R97, 0x2 ;  /* 0x00000061129c7211 */ /* 0x000fe200078610ff */
[----:B------:R-:W-:Y:S01]  /*4080*/  STL [R1+0x2c0], R177 ;  /* 0x0002c0b101007387 */ /* 0x000fe20000100800 */
[----:B------:R-:W-:Y:S01]  /*4090*/  LEA.HI.X.SX32 R91, R17, R9, 0x2, P1 ;  /* 0x00000009115b7211 */ /* 0x000fe200008f16ff */
[----:B------:R-:W-:Y:S01]  /*40a0*/  IMAD R183, R2, 0x11, RZ ;  /* 0x0000001102b77824 */ /* 0x000fe200078e02ff */
[C---:B------:R-:W-:Y:S01]  /*40b0*/  LEA R88, P1, R19.reuse, R97, 0x2 ;  /* 0x0000006113587211 */ /* 0x040fe200078210ff */
        /* <DEDUP_REMOVED lines=8> */
[----:B-1----:R-:W-:Y:S01]  /*4140*/  IMAD R7, R2, 0x13, RZ ;  /* 0x0000001302077824 */ /* 0x002fe200078e02ff */
[----:B------:R-:W-:Y:S01]  /*4150*/  LEA.HI.X.SX32 R151, R20, R9, 0x2, P3 ;  /* 0x0000000914977211 */ /* 0x000fe200018f16ff */
[----:B------:R-:W-:Y:S01]  /*4160*/  IMAD R233, R233, UR5, RZ ;  /* 0x00000005e9e97c24 */ /* 0x000fe2000f8e02ff */
        /* <DEDUP_REMOVED lines=9> */
[----:B------:R-:W-:Y:S01]  /*4200*/  STL [R1+0x2ac], R183 ;  /* 0x0002acb701007387 */ /* 0x000fe20000100800 */
[----:B------:R-:W-:Y:S01]  /*4210*/  LEA.HI.X.SX32 R85, R23, R9, 0x2, P1 ;  /* 0x0000000917557211 */ /* 0x000fe200008f16ff */
[----:B------:R-:W-:Y:S01]  /*4220*/  IMAD R169, R2, 0x17, RZ ;  /* 0x0000001702a97824 */ /* 0x000fe200078e02ff */
[C---:B------:R-:W-:Y:S01]  /*4230*/  LEA R82, P1, R25.reuse, R97, 0x2 ;  /* 0x0000006119527211 */ /* 0x040fe200078210ff */
[----:B------:R-:W-:Y:S01]  /*4240*/  STL [R1+0x2a8], R181 ;  /* 0x0002a8b501007387 */ /* 0x000fe20000100800 */
[----:B------:R-:W-:Y:S01]  /*4250*/  LEA.HI.X.SX32 R147, R24, R9, 0x2, P3 ;  /* 0x0000000918937211 */ /* 0x000fe200018f16ff */
[----:B------:R-:W-:Y:S01]  /*4260*/  IMAD R232, R232, UR5, RZ ;  /* 0x00000005e8e87c24 */ /* 0x000fe2000f8e02ff */
        /* <DEDUP_REMOVED lines=49> */
[----:B------:R1:W-:Y:S01]  /*4580*/  STL [R1+0x24c], R18 ;  /* 0x00024c1201007387 */ /* 0x0003e20000100800 */
[----:B------:R-:W-:Y:S01]  /*4590*/  LEA.HI.X.SX32 R71, R37, R9, 0x2, P1 ;  /* 0x0000000925477211 */ /* 0x000fe200008f16ff */
[----:B------:R-:W-:Y:S01]  /*45a0*/  IMAD R153, R153, UR5, RZ ;  /* 0x0000000599997c24 */ /* 0x000fe2000f8e02ff */
[C---:B------:R-:W-:Y:S01]  /*45b0*/  LEA R68, P1, R251.reuse, R97, 0x2 ;  /* 0x00000061fb447211 */ /* 0x040fe200078210ff */
[----:B------:R-:W-:Y:S01]  /*45c0*/  STL [R1+0x248], R19 ;  /* 0x0002481301007387 */ /* 0x000fe20000100800 */
[----:B------:R-:W-:Y:S01]  /*45d0*/  LEA.HI.X.SX32 R133, R252, R9, 0x2, P3 ;  /* 0x00000009fc857211 */ /* 0x000fe200018f16ff */
[----:B------:R-:W-:Y:S01]  /*45e0*/  IMAD R152, R152, UR5, RZ ;  /* 0x0000000598987c24 */ /* 0x000fe2000f8e02ff */
[----:B------:R-:W-:Y:S01]  /*45f0*/  LEA R130, P3, R250, R97, 0x2 ;  /* 0x00000061fa827211 */ /* 0x000fe200078610ff */
        /* <DEDUP_REMOVED lines=10> */
[----:B-1----:R-:W-:Y:S01]  /*46a0*/  IMAD.SHL.U32 R18, R4, 0x4, RZ ;  /* 0x0000000404127824 */ /* 0x002fe200078e00ff */
        /* <DEDUP_REMOVED lines=13> */
[----:B------:R1:W-:Y:S01]  /*4780*/  STL [R1+0x22c], R26 ;  /* 0x00022c1a01007387 */ /* 0x0003e20000100800 */
        /* <DEDUP_REMOVED lines=19> */
[----:B------:R4:W-:Y:S01]  /*48c0*/  STL [R1+0x218], R39 ;  /* 0x0002182701007387 */ /* 0x0009e20000100800 */
        /* <DEDUP_REMOVED lines=25> */
[----:B-1----:R-:W-:Y:S01]  /*4a60*/  IMAD R26, R2, 0x64, RZ ;  /* 0x00000064021a7824 */ /* 0x002fe200078e02ff */
[----:B------:R-:W-:Y:S01]  /*4a70*/  LEA R112, P3, R232, R97, 0x2 ;  /* 0x00000061e8707211 */ /* 0x000fe200078610ff */
[C---:B------:R-:W-:Y:S01]  /*4a80*/  IMAD R164, R2.reuse, 0x60, RZ ;  /* 0x0000006002a47824 */ /* 0x040fe200078e02ff */
[----:B------:R-:W-:Y:S01]  /*4a90*/  LEA.HI.X.SX32 R51, R233, R9, 0x2, P1 ;  /* 0x00000009e9337211 */ /* 0x000fe200008f16ff */
[C---:B------:R-:W-:Y:S01]  /*4aa0*/  IMAD R19, R2.reuse, 0x19, RZ ;  /* 0x0000001902137824 */ /* 0x040fe200078e02ff */
[C---:B------:R-:W-:Y:S01]  /*4ab0*/  LEA R48, P1, R231.reuse, R97, 0x2 ;  /* 0x00000061e7307211 */ /* 0x040fe200078210ff */
[----:B------:R-:W-:Y:S01]  /*4ac0*/  IMAD R17, R2, 0x1a, RZ ;  /* 0x0000001a02117824 */ /* 0x000fe200078e02ff */
[----:B------:R-:W-:Y:S01]  /*4ad0*/  LEA.HI.X.SX32 R113, R232, R9, 0x2, P3 ;  /* 0x00000009e8717211 */ /* 0x000fe200018f16ff */
[----:B------:R-:W-:Y:S01]  /*4ae0*/  IMAD R12, R2, 0x1b, RZ ;  /* 0x0000001b020c7824 */ /* 0x000fe200078e02ff */
[----:B------:R-:W-:Y:S01]  /*4af0*/  LEA R110, P3, R230, R97, 0x2 ;  /* 0x00000061e66e7211 */ /* 0x000fe200078610ff */
[----:B------:R-:W-:Y:S01]  /*4b00*/  STL [R1+0x290], R19 ;  /* 0x0002901301007387 */ /* 0x000fe20000100800 */
[----:B------:R-:W-:Y:S01]  /*4b10*/  LEA.HI.X.SX32 R49, R231, R9, 0x2, P1 ;  /* 0x00000009e7317211 */ /* 0x000fe200008f16ff */
[----:B--2---:R-:W-:Y:S01]  /*4b20*/  IMAD R28, R2, 0x68, RZ ;  /* 0x00000068021c7824 */ /* 0x004fe200078e02ff */
[----:B------:R-:W-:Y:S01]  /*4b30*/  LEA R46, P1, R229, R97, 0x2 ;  /* 0x00000061e52e7211 */ /* 0x000fe200078210ff */
[----:B------:R-:W-:Y:S01]  /*4b40*/  STL [R1+0x28c], R17 ;  /* 0x00028c1101007387 */ /* 0x000fe20000100800 */
[----:B------:R-:W-:Y:S01]  /*4b50*/  LEA.HI.X.SX32 R111, R230, R9, 0x2, P3 ;  /* 0x00000009e66f7211 */ /* 0x000fe200018f16ff */
[----:B------:R-:W-:Y:S01]  /*4b60*/  IMAD.SHL.U32 R15, R15, 0x10, RZ ;  /* 0x000000100f0f7824 */ /* 0x000fe200078e00ff */
[----:B------:R-:W-:Y:S01]  /*4b70*/  LEA R108, P3, R228, R97, 0x2 ;  /* 0x00000061e46c7211 */ /* 0x000fe200078610ff */
[----:B------:R1:W-:Y:S01]  /*4b80*/  STL [R1+0x288], R12 ;  /* 0x0002880c01007387 */ /* 0x0003e20000100800 */
[----:B------:R-:W-:Y:S01]  /*4b90*/  LEA.HI.X.SX32 R47, R229, R9, 0x2, P1 ;  /* 0x00000009e52f7211 */ /* 0x000fe200008f16ff */
[----:B------:R-:W-:Y:S01]  /*4ba0*/  IMAD R10, R2, 0x1e, RZ ;  /* 0x0000001e020a7824 */ /* 0x000fe200078e02ff */
[C---:B------:R-:W-:Y:S01]  /*4bb0*/  LEA R44, P1, R227.reuse, R97, 0x2 ;  /* 0x00000061e32c7211 */ /* 0x040fe200078210ff */
[----:B------:R-:W-:Y:S01]  /*4bc0*/  VIADD R6, R8, 0xfffffffa ;  /* 0xfffffffa08067836 */ /* 0x000fe20000000000 */
[----:B------:R-:W-:Y:S01]  /*4bd0*/  LEA.HI.X.SX32 R109, R228, R9, 0x2, P3 ;  /* 0x00000009e46d7211 */ /* 0x000fe200018f16ff */
[----:B------:R-:W-:Y:S01]  /*4be0*/  IMAD R216, R2, 0x74, RZ ;  /* 0x0000007402d87824 */ /* 0x000fe200078e02ff */
[----:B------:R-:W-:Y:S01]  /*4bf0*/  LEA R106, P3, R226, R97, 0x2 ;  /* 0x00000061e26a7211 */ /* 0x000fe200078610ff */
[----:B------:R-:W-:Y:S01]  /*4c00*/  IMAD R13, R2, 0x1d, RZ ;  /* 0x0000001d020d7824 */ /* 0x000fe200078e02ff */
[----:B------:R-:W-:-:S02]  /*4c10*/  LEA.HI.X.SX32 R45, R227, R9, 0x2, P1 ;  /* 0x00000009e32d7211 */ /* 0x000fc400008f16ff */
[C---:B------:R-:W-:Y:S02]  /*4c20*/  LEA R42, P1, R225.reuse, R97, 0x2 ;  /* 0x00000061e12a7211 */ /* 0x040fe400078210ff */
[----:B------:R-:W-:Y:S01]  /*4c30*/  LEA.HI.X.SX32 R107, R226, R9, 0x2, P3 ;  /* 0x00000009e26b7211 */ /* 0x000fe200018f16ff */
[----:B------:R2:W-:Y:S01]  /*4c40*/  STL [R1+0x284], R13 ;  /* 0x0002840d01007387 */ /* 0x0005e20000100800 */
[C---:B------:R-:W-:Y:S02]  /*4c50*/  LEA R104, P3, R224.reuse, R97, 0x2 ;  /* 0x00000061e0687211 */ /* 0x040fe400078610ff */
[----:B------:R-:W-:Y:S01]  /*4c60*/  LEA.HI.X.SX32 R43, R225, R9, 0x2, P1 ;  /* 0x00000009e12b7211 */ /* 0x000fe200008f16ff */
[----:B------:R2:W-:Y:S01]  /*4c70*/  STL [R1+0x27c], R10 ;  /* 0x00027c0a01007387 */ /* 0x0005e20000100800 */
[----:B---3--:R-:W-:Y:S02]  /*4c80*/  LEA R40, P1, R223, R97, 0x2 ;  /* 0x00000061df287211 */ /* 0x008fe400078210ff */
[----:B------:R-:W-:-:S02]  /*4c90*/  LEA.HI.X.SX32 R105, R224, R9, 0x2, P3 ;  /* 0x00000009e0697211 */ /* 0x000fc400018f16ff */
[C---:B------:R-:W-:Y:S02]  /*4ca0*/  LEA R102, P3, R222.reuse, R97, 0x2 ;  /* 0x00000061de667211 */ /* 0x040fe400078610ff */
[----:B------:R-:W-:Y:S02]  /*4cb0*/  LEA.HI.X.SX32 R41, R223, R9, 0x2, P1 ;  /* 0x00000009df297211 */ /* 0x000fe400008f16ff */
[C---:B------:R-:W-:Y:S02]  /*4cc0*/  LEA R38, P1, R155.reuse, R97, 0x2 ;  /* 0x000000619b267211 */ /* 0x040fe400078210ff */
[----:B------:R-:W-:Y:S02]  /*4cd0*/  LEA.HI.X.SX32 R103, R222, R9, 0x2, P3 ;  /* 0x00000009de677211 */ /* 0x000fe400018f16ff */
[----:B------:R-:W-:Y:S02]  /*4ce0*/  LEA R100, P3, R154, R97, 0x2 ;  /* 0x000000619a647211 */ /* 0x000fe400078610ff */
[----:B----4-:R-:W-:-:S02]  /*4cf0*/  LEA.HI.X.SX32 R39, R155, R9, 0x2, P1 ;  /* 0x000000099b277211 */ /* 0x010fc400008f16ff */
[C---:B------:R-:W-:Y:S02]  /*4d00*/  LEA R36, P1, R153.reuse, R97, 0x2 ;  /* 0x0000006199247211 */ /* 0x040fe400078210ff */
[----:B------:R-:W-:Y:S02]  /*4d10*/  LEA.HI.X.SX32 R101, R154, R9, 0x2, P3 ;  /* 0x000000099a657211 */ /* 0x000fe400018f16ff */
[----:B------:R-:W-:Y:S02]  /*4d20*/  LEA R98, P3, R152, R97, 0x2 ;  /* 0x0000006198627211 */ /* 0x000fe400078610ff */
[----:B------:R-:W-:Y:S02]  /*4d30*/  LEA.HI.X.SX32 R37, R153, R9, 0x2, P1 ;  /* 0x0000000999257211 */ /* 0x000fe400008f16ff */
[----:B------:R-:W-:Y:S02]  /*4d40*/  LEA R34, P1, R14, R97, 0x2 ;  /* 0x000000610e227211 */ /* 0x000fe400078210ff */
[----:B------:R-:W-:-:S02]  /*4d50*/  LEA.HI.X.SX32 R99, R152, R9, 0x2, P3 ;  /* 0x0000000998637211 */ /* 0x000fc400018f16ff */
[C---:B------:R-:W-:Y:S02]  /*4d60*/  LEA R96, P3, R5.reuse, R97, 0x2 ;  /* 0x0000006105607211 */ /* 0x040fe400078610ff */
[-C--:B------:R-:W-:Y:S02]  /*4d70*/  LEA.HI.X.SX32 R35, R14, R9.reuse, 0x2, P1 ;  /* 0x000000090e237211 */ /* 0x080fe400008f16ff */
[----:B------:R-:W-:Y:S02]  /*4d80*/  IADD3 R32, P1, R18, UR6, RZ ;  /* 0x0000000612207c10 */ /* 0x000fe4000ff3e0ff */
[----:B------:R-:W-:Y:S01]  /*4d90*/  LEA.HI.X.SX32 R97, R5, R9, 0x2, P3 ;  /* 0x0000000905617211 */ /* 0x000fe200018f16ff */
[----:B------:R-:W-:Y:S01]  /*4da0*/  VIADD R9, R8, 0xfffffff9 ;  /* 0xfffffff908097836 */ /* 0x000fe20000000000 */
[----:B------:R-:W-:Y:S02]  /*4db0*/  LEA.HI.X.SX32 R33, R4, UR7, 0x2, P1 ;  /* 0x0000000704217c11 */ /* 0x000fe400088f16ff */
[----:B------:R-:W-:-:S02]  /*4dc0*/  IADD3 R184, P3, R186, R32, RZ ;  /* 0x00000020bab87210 */ /* 0x000fc40007f7e0ff */
[CC--:B------:R-:W-:Y:S02]  /*4dd0*/  LEA R196, P1, R2.reuse, R32.reuse, 0x3 ;  /* 0x0000002002c47211 */ /* 0x0c0fe400078218ff */
[-C--:B------:R-:W-:Y:S02]  /*4de0*/  LEA.HI.X.SX32 R185, R2, R33.reuse, 0x2, P3 ;  /* 0x0000002102b97211 */ /* 0x080fe400018f16ff */
[-C--:B------:R-:W-:Y:S02]  /*4df0*/  IADD3 R204, P3, R175, R32.reuse, RZ ;  /* 0x00000020afcc7210 */ /* 0x080fe40007f7e0ff */
[-C--:B------:R-:W-:Y:S02]  /*4e00*/  LEA.HI.X.SX32 R197, R195, R33.reuse, 0x2, P1 ;  /* 0x00000021c3c57211 */ /* 0x080fe400008f16ff */
[----:B------:R-:W-:Y:S02]  /*4e10*/  LEA.HI.X.SX32 R205, R187, R33, 0x2, P3 ;  /* 0x00000021bbcd7211 */ /* 0x000fe400018f16ff */
[----:B------:R-:W-:-:S02]  /*4e20*/  IADD3 R208, P3, R171, R32, RZ ;  /* 0x00000020abd07210 */ /* 0x000fc40007f7e0ff */
[-C--:B------:R-:W-:Y:S02]  /*4e30*/  LEA R210, P1, R2, R32.reuse, 0x4 ;  /* 0x0000002002d27211 */ /* 0x080fe400078220ff */
[-C--:B------:R-:W-:Y:S02]  /*4e40*/  LEA.HI.X.SX32 R209, R191, R33.reuse, 0x2, P3 ;  /* 0x00000021bfd17211 */ /* 0x080fe400018f16ff */
[-C--:B------:R-:W-:Y:S02]  /*4e50*/  IADD3 R200, P3, R163, R32.reuse, RZ ;  /* 0x00000020a3c87210 */ /* 0x080fe40007f7e0ff */
[-C--:B------:R-:W-:Y:S02]  /*4e60*/  LEA.HI.X.SX32 R211, R186, R33.reuse, 0x2, P1 ;  /* 0x00000021bad37211 */ /* 0x080fe400008f16ff */
[-C--:B------:R-:W-:Y:S02]  /*4e70*/  IADD3 R186, P1, R167, R32.reuse, RZ ;  /* 0x00000020a7ba7210 */ /* 0x080fe40007f3e0ff */
[----:B------:R-:W-:Y:S01]  /*4e80*/  LEA.HI.X.SX32 R201, R166, R33, 0x2, P3 ;  /* 0x00000021a6c97211 */ /* 0x000fe200018f16ff */
[----:B------:R-:W-:Y:S01]  /*4e90*/  IMAD R166, R2, 0x6c, RZ ;  /* 0x0000006c02a67824 */ /* 0x000fe200078e02ff */
[----:B------:R-:W-:-:S02]  /*4ea0*/  IADD3 R194, P3, R194, R32, RZ ;  /* 0x00000020c2c27210 */ /* 0x000fc40007f7e0ff */
[-C--:B------:R-:W-:Y:S02]  /*4eb0*/  LEA.HI.X.SX32 R187, R190, R33.reuse, 0x2, P1 ;  /* 0x00000021bebb7211 */ /* 0x080fe400008f16ff */
[-C--:B------:R-:W-:Y:S02]  /*4ec0*/  LEA R190, P1, R2, R32.reuse, 0x5 ;  /* 0x0000002002be7211 */ /* 0x080fe400078228ff */
[-C--:B------:R-:W-:Y:S01]  /*4ed0*/  LEA.HI.X.SX32 R195, R168, R33.reuse, 0x2, P3 ;  /* 0x00000021a8c37211 */ /* 0x080fe200018f16ff */
[----:B------:R-:W-:Y:S01]  /*4ee0*/  IMAD R168, R2, 0x70, RZ ;  /* 0x0000007002a87824 */ /* 0x000fe200078e02ff */
[-C--:B------:R-:W-:Y:S02]  /*4ef0*/  IADD3 R198, P3, R198, R32.reuse, RZ ;  /* 0x00000020c6c67210 */ /* 0x080fe40007f7e0ff */
[----:B------:R-:W-:Y:S02]  /*4f00*/  LEA.HI.X.SX32 R191, R193, R33, 0x2, P1 ;  /* 0x00000021c1bf7211 */ /* 0x000fe400008f16ff */
[----:B------:R-:W-:-:S02]  /*4f10*/  IADD3 R202, P1, R202, R32, RZ ;  /* 0x00000020caca7210 */ /* 0x000fc40007f3e0ff */
[-C--:B------:R-:W-:Y:S02]  /*4f20*/  LEA.HI.X.SX32 R199, R177, R33.reuse, 0x2, P3 ;  /* 0x00000021b1c77211 */ /* 0x080fe400018f16ff */
[-C--:B------:R-:W-:Y:S02]  /*4f30*/  IADD3 R176, P3, R176, R32.reuse, RZ ;  /* 0x00000020b0b07210 */ /* 0x080fe40007f7e0ff */
[-C--:B------:R-:W-:Y:S02]  /*4f40*/  LEA.HI.X.SX32 R203, R189, R33.reuse, 0x2, P1 ;  /* 0x00000021bdcb7211 */ /* 0x080fe400008f16ff */
[-C--:B------:R-:W-:Y:S02]  /*4f50*/  IADD3 R192, P1, R192, R32.reuse, RZ ;  /* 0x00000020c0c07210 */ /* 0x080fe40007f3e0ff */
[----:B------:R-:W-:Y:S02]  /*4f60*/  LEA.HI.X.SX32 R177, R179, R33, 0x2, P3 ;  /* 0x00000021b3b17211 */ /* 0x000fe400018f16ff */
[----:B------:R-:W-:-:S02]  /*4f70*/  IADD3 R188, P3, R188, R32, RZ ;  /* 0x00000020bcbc7210 */ /* 0x000fc40007f7e0ff */
[-C--:B------:R-:W-:Y:S02]  /*4f80*/  LEA.HI.X.SX32 R193, R175, R33.reuse, 0x2, P1 ;  /* 0x00000021afc17211 */ /* 0x080fe400008f16ff */
[-C--:B------:R-:W-:Y:S02]  /*4f90*/  IADD3 R174, P1, R174, R32.reuse, RZ ;  /* 0x00000020aeae7210 */ /* 0x080fe40007f3e0ff */
[-C--:B------:R-:W-:Y:S01]  /*4fa0*/  LEA.HI.X.SX32 R189, R212, R33.reuse, 0x2, P3 ;  /* 0x00000021d4bd7211 */ /* 0x080fe200018f16ff */
[----:B------:R-:W-:Y:S01]  /*4fb0*/  IMAD R212, R2, 0x78, RZ ;  /* 0x0000007802d47824 */ /* 0x000fe200078e02ff */
[-C--:B------:R-:W-:Y:S02]  /*4fc0*/  IADD3 R220, P3, R220, R32.reuse, RZ ;  /* 0x00000020dcdc7210 */ /* 0x080fe40007f7e0ff */
[----:B------:R-:W-:Y:S02]  /*4fd0*/  LEA.HI.X.SX32 R175, R178, R33, 0x2, P1 ;  /* 0x00000021b2af7211 */ /* 0x000fe400008f16ff */
[----:B------:R-:W-:-:S02]  /*4fe0*/  LEA R178, P1, R2, R32, 0x6 ;  /* 0x0000002002b27211 */ /* 0x000fc400078230ff */
        /* <DEDUP_REMOVED lines=8> */
[-C--:B------:R-:W-:Y:S01]  /*5070*/  IADD3 R182, P1, R182, R32.reuse, RZ ;  /* 0x00000020b6b67210 */ /* 0x080fe20007f3e0ff */
[----:B------:R3:W-:Y:S01]  /*5080*/  STL [R1+0x278], R7 ;  /* 0x0002780701007387 */ /* 0x0007e20000100800 */
        /* <DEDUP_REMOVED lines=12> */
[-C--:B------:R-:W-:Y:S02]  /*5150*/  LEA.HI.X.SX32 R167, R12, R33.reuse, 0x2, P3 ;  /* 0x000000210ca77211 */ /* 0x080fe400018f16ff */
[----:B-1----:R-:W1:Y:S01]  /*5160*/  S2R R12, SR_TID.X ;  /* 0x00000000000c7919 */ /* 0x002e620000002100 */
[-C--:B------:R-:W-:Y:S02]  /*5170*/  IADD3 R28, P1, R28, R32.reuse, RZ ;  /* 0x000000201c1c7210 */ /* 0x080fe40007f3e0ff */
[----:B------:R-:W-:Y:S02]  /*5180*/  LOP3.LUT R15, R15, 0x70, RZ, 0xc0, !PT ;  /* 0x000000700f0f7812 */ /* 0x000fe400078ec0ff */
[----:B------:R-:W-:Y:S02]  /*5190*/  LEA.HI.X.SX32 R29, R17, R33, 0x2, P1 ;  /* 0x00000021111d7211 */ /* 0x000fe400008f16ff */
[-C--:B------:R-:W-:Y:S01]  /*51a0*/  IADD3 R168, P1, R168, R32.reuse, RZ ;  /* 0x00000020a8a87210 */ /* 0x080fe20007f3e0ff */
[----:B------:R-:W4:Y:S01]  /*51b0*/  S2R R17, SR_TID.X ;  /* 0x0000000000117919 */ /* 0x000f220000002100 */
[----:B------:R-:W-:-:S02]  /*51c0*/  IADD3 R216, P3, R216, R32, RZ ;  /* 0x00000020d8d87210 */ /* 0x000fc40007f7e0ff */
[-C--:B------:R-:W-:Y:S02]  /*51d0*/  LEA.HI.X.SX32 R169, R163, R33.reuse, 0x2, P1 ;  /* 0x00000021a3a97211 */ /* 0x080fe400008f16ff */
[-C--:B------:R-:W-:Y:S02]  /*51e0*/  IADD3 R212, P1, R212, R32.reuse, RZ ;  /* 0x00000020d4d47210 */ /* 0x080fe40007f3e0ff */
[-C--:B------:R-:W-:Y:S02]  /*51f0*/  LEA.HI.X.SX32 R217, R13, R33.reuse, 0x2, P3 ;  /* 0x000000210dd97211 */ /* 0x080fe400018f16ff */
[----:B------:R-:W-:Y:S01]  /*5200*/  LEA.HI.X.SX32 R213, R10, R33, 0x2, P1 ;  /* 0x000000210ad57211 */ /* 0x000fe200008f16ff */
[----:B--2---:R-:W2:Y:S01]  /*5210*/  LDC R13, c[0x0][0x230] ;  /* 0x00008c00ff0d7b82 */ /* 0x004ea20000000800 */
[----:B------:R-:W-:Y:S01]  /*5220*/  ISETP.GE.U32.AND P1, PT, R6, 0x7fffffdb, PT ;  /* 0x7fffffdb0600780c */ /* 0x000fe20003f26070 */
[----:B------:R-:W-:Y:S01]  /*5230*/  VIADD R6, R8, 0xfffffff8 ;  /* 0xfffffff808067836 */ /* 0x000fe20000000000 */
[----:B------:R-:W-:-:S04]  /*5240*/  IADD3 R162, P3, R162, R32, RZ ;  /* 0x00000020a2a27210 */ /* 0x000fc80007f7e0ff */
[----:B------:R-:W-:Y:S01]  /*5250*/  LEA.HI.X.SX32 R163, R7, R33, 0x2, P3 ;  /* 0x0000002107a37211 */ /* 0x000fe200018f16ff */
[----:B------:R-:W2:Y:S01]  /*5260*/  LDC R10, c[0x0][0x230] ;  /* 0x00008c00ff0a7b82 */ /* 0x000ea20000000800 */
[----:B------:R-:W-:Y:S01]  /*5270*/  ISETP.GE.U32.AND P3, PT, R9, 0x7fffffda, PT ;  /* 0x7fffffda0900780c */ /* 0x000fe20003f66070 */
[----:B------:R-:W-:Y:S01]  /*5280*/  VIADD R9, R8, 0xfffffff7 ;  /* 0xfffffff708097836 */ /* 0x000fe20000000000 */
[----:B-1----:R-:W-:-:S05]  /*5290*/  LOP3.LUT R12, R12, 0x7f, RZ, 0xc0, !PT ;  /* 0x0000007f0c0c7812 */ /* 0x002fca00078ec0ff */
[----:B------:R-:W-:Y:S02]  /*52a0*/  IMAD R15, R12, 0x80, R15 ;  /* 0x000000800c0f7824 */ /* 0x000fe400078e020f */
[----:B------:R-:W-:Y:S01]  /*52b0*/  VIADD R12, R8, 0xffffffe0 ;  /* 0xffffffe0080c7836 */ /* 0x000fe20000000000 */
[----:B----4-:R-:W-:Y:S01]  /*52c0*/  LOP3.LUT R17, R17, 0x1f, RZ, 0xc0, !PT ;  /* 0x0000001f11117812 */ /* 0x010fe200078ec0ff */
[C---:B------:R-:W-:Y:S01]  /*52d0*/  VIADD R24, R15.reuse, UR12 ;  /* 0x0000000c0f187c36 */ /* 0x040fe20008000000 */
[----:B---3--:R-:W-:Y:S01]  /*52e0*/  LOP3.LUT R7, R15, 0x10, RZ, 0x3c, !PT ;  /* 0x000000100f077812 */ /* 0x008fe200078e3cff */
[----:B--2---:R-:W-:-:S03]  /*52f0*/  VIADD R13, R13, 0xffffffc0 ;  /* 0xffffffc00d0d7836 */ /* 0x004fc60000000000 */
[----:B------:R-:W-:Y:S01]  /*5300*/  @!PT LDS RZ, [RZ] ;  /* 0x00000000fffff984 */ /* 0x000fe20000000800 */
[----:B------:R-:W-:Y:S01]  /*5310*/  @!PT LDS RZ, [RZ] ;  /* 0x00000000fffff984 */ /* 0x000fe20000000800 */
[----:B------:R-:W-:Y:S01]  /*5320*/  @!PT LDS RZ, [RZ] ;  /* 0x00000000fffff984 */ /* 0x000fe20000000800 */
[----:B------:R1:W-:Y:S01]  /*5330*/  LDGSTS.E [R24+0x28000], desc[UR16][R32.64], !P0 ;  /* 0x2800000020187fae */ /* 0x0003e2000c121850 */
[----:B------:R-:W-:Y:S01]  /*5340*/  ISETP.GE.U32.AND P0, PT, R6, 0x7fffffd9, PT ;  /* 0x7fffffd90600780c */ /* 0x000fe20003f06070 */
[C---:B------:R-:W-:Y:S02]  /*5350*/  VIADD R6, R8.reuse, 0xfffffff6 ;  /* 0xfffffff608067836 */ /* 0x040fe40000000000 */
[----:B------:R2:W-:Y:S01]  /*5360*/  LDGSTS.E [R24+0x28004], desc[UR16][R184.64], !P4 ;  /* 0x28004000b8187fae */ /* 0x0005e2000e121850 */
[----:B------:R-:W-:Y:S01]  /*5370*/  VIADD R22, R7, UR12 ;  /* 0x0000000c07167c36 */ /* 0x000fe20008000000 */
[----:B------:R-:W-:Y:S01]  /*5380*/  ISETP.GE.U32.AND P4, PT, R9, 0x7fffffd8, PT ;  /* 0x7fffffd80900780c */ /* 0x000fe20003f86070 */
[----:B------:R-:W-:Y:S01]  /*5390*/  VIADD R9, R8, 0xfffffff3 ;  /* 0xfffffff308097836 */ /* 0x000fe20000000000 */
[----:B------:R3:W-:Y:S01]  /*53a0*/  LDGSTS.E [R24+0x28008], desc[UR16][R196.64], !P2 ;  /* 0x28008000c4187fae */ /* 0x0007e2000d121850 */
[----:B------:R-:W-:Y:S01]  /*53b0*/  ISETP.GE.U32.AND P2, PT, R6, 0x7fffffd7, PT ;  /* 0x7fffffd70600780c */ /* 0x000fe20003f46070 */
[----:B------:R-:W-:Y:S01]  /*53c0*/  VIADD R6, R8, 0xfffffff5 ;  /* 0xfffffff508067836 */ /* 0x000fe20000000000 */
[----:B------:R-:W-:Y:S01]  /*53d0*/  LOP3.LUT R7, R15, 0x20, RZ, 0x3c, !PT ;  /* 0x000000200f077812 */ /* 0x000fe200078e3cff */
[----:B------:R4:W-:Y:S03]  /*53e0*/  LDGSTS.E [R24+0x2800c], desc[UR16][R204.64], !P6 ;  /* 0x2800c000cc187fae */ /* 0x0009e6000f121850 */
[----:B------:R-:W-:Y:S01]  /*53f0*/  ISETP.GE.U32.AND P6, PT, R6, 0x7fffffd6, PT ;  /* 0x7fffffd60600780c */ /* 0x000fe20003fc6070 */
[----:B------:R-:W-:Y:S01]  /*5400*/  VIADD R6, R8, 0xfffffff4 ;  /* 0xfffffff408067836 */ /* 0x000fe20000000000 */
[----:B------:R4:W-:Y:S01]  /*5410*/  LDGSTS.E [R22+0x28000], desc[UR16][R210.64], !P5 ;  /* 0x28000000d2167fae */ /* 0x0009e2000e921850 */
[----:B------:R-:W-:Y:S01]  /*5420*/  VIADD R25, R7, UR12 ;  /* 0x0000000c07197c36 */ /* 0x000fe20008000000 */
[----:B------:R-:W-:-:S02]  /*5430*/  LOP3.LUT R7, R15, 0x30, RZ, 0x3c, !PT ;  /* 0x000000300f077812 */ /* 0x000fc400078e3cff */
[----:B------:R-:W-:Y:S01]  /*5440*/  ISETP.GE.U32.AND P5, PT, R6, 0x7fffffd5, PT ;  /* 0x7fffffd50600780c */ /* 0x000fe20003fa6070 */
[----:B------:R-:W-:Y:S01]  /*5450*/  VIADD R6, R8, 0xfffffff2 ;  /* 0xfffffff208067836 */ /* 0x000fe20000000000 */
[----:B------:R4:W-:Y:S01]  /*5460*/  LDGSTS.E [R22+0x28004], desc[UR16][R208.64], !P1 ;  /* 0x28004000d0167fae */ /* 0x0009e2000c921850 */
[----:B------:R-:W-:Y:S01]  /*5470*/  ISETP.GE.U32.AND P1, PT, R9, 0x7fffffd4, PT ;  /* 0x7fffffd40900780c */ /* 0x000fe20003f26070 */
[----:B------:R-:W-:Y:S01]  /*5480*/  VIADD R23, R7, UR12 ;  /* 0x0000000c07177c36 */ /* 0x000fe20008000000 */
[----:B------:R-:W-:Y:S01]  /*5490*/  LOP3.LUT R7, R15, 0x40, RZ, 0x3c, !PT ;  /* 0x000000400f077812 */ /* 0x000fe200078e3cff */
[----:B------:R4:W-:Y:S01]  /*54a0*/  LDGSTS.E [R22+0x28008], desc[UR16][R186.64], !P3 ;  /* 0x28008000ba167fae */ /* 0x0009e2000d921850 */
[----:B------:R-:W-:Y:S01]  /*54b0*/  ISETP.GE.U32.AND P3, PT, R6, 0x7fffffd3, PT ;  /* 0x7fffffd30600780c */ /* 0x000fe20003f66070 */
[C---:B------:R-:W-:Y:S02]  /*54c0*/  VIADD R6, R8.reuse, 0xfffffff1 ;  /* 0xfffffff108067836 */ /* 0x040fe40000000000 */
[----:B------:R4:W-:Y:S01]  /*54d0*/  LDGSTS.E [R22+0x2800c], desc[UR16][R200.64], !P0 ;  /* 0x2800c000c8167fae */ /* 0x0009e2000c121850 */
[----:B------:R-:W-:-:S02]  /*54e0*/  VIADD R9, R8, 0xffffffef ;  /* 0xffffffef08097836 */ /* 0x000fc40000000000 */
[----:B------:R-:W-:Y:S01]  /*54f0*/  ISETP.GE.U32.AND P0, PT, R6, 0x7fffffd2, PT ;  /* 0x7fffffd20600780c */ /* 0x000fe20003f06070 */
[----:B------:R-:W-:Y:S01]  /*5500*/  VIADD R6, R8, 0xfffffff0 ;  /* 0xfffffff008067836 */ /* 0x000fe20000000000 */
[----:B------:R4:W-:Y:S01]  /*5510*/  LDGSTS.E [R25+0x28000], desc[UR16][R190.64], !P4 ;  /* 0x28000000be197fae */ /* 0x0009e2000e121850 */
[----:B------:R-:W-:Y:S01]  /*5520*/  VIADD R21, R7, UR12 ;  /* 0x0000000c07157c36 */ /* 0x000fe20008000000 */
[----:B------:R-:W-:Y:S02]  /*5530*/  LOP3.LUT R7, R15, 0x50, RZ, 0x3c, !PT ;  /* 0x000000500f077812 */ /* 0x000fe400078e3cff */
[----:B------:R-:W-:Y:S01]  /*5540*/  ISETP.GE.U32.AND P4, PT, R6, 0x7fffffd1, PT ;  /* 0x7fffffd10600780c */ /* 0x000fe20003f86070 */
[C---:B------:R-:W-:Y:S01]  /*5550*/  VIADD R6, R8.reuse, 0xffffffee ;  /* 0xffffffee08067836 */ /* 0x040fe20000000000 */
[----:B------:R4:W-:Y:S01]  /*5560*/  LDGSTS.E [R25+0x28004], desc[UR16][R194.64], !P2 ;  /* 0x28004000c2197fae */ /* 0x0009e2000d121850 */
[----:B------:R-:W-:Y:S01]  /*5570*/  ISETP.GE.U32.AND P2, PT, R9, 0x7fffffd0, PT ;  /* 0x7fffffd00900780c */ /* 0x000fe20003f46070 */
[----:B------:R-:W-:-:S02]  /*5580*/  VIADD R9, R8, 0xffffffeb ;  /* 0xffffffeb08097836 */ /* 0x000fc40000000000 */
[----:B------:R4:W-:Y:S01]  /*5590*/  LDGSTS.E [R25+0x28008], desc[UR16][R202.64], !P6 ;  /* 0x28008000ca197fae */ /* 0x0009e2000f121850 */
[----:B------:R-:W-:Y:S01]  /*55a0*/  ISETP.GE.U32.AND P6, PT, R6, 0x7fffffcf, PT ;  /* 0x7fffffcf0600780c */ /* 0x000fe20003fc6070 */
[----:B------:R-:W-:Y:S02]  /*55b0*/  VIADD R6, R8, 0xffffffed ;  /* 0xffffffed08067836 */ /* 0x000fe40000000000 */
[----:B------:R4:W-:Y:S01]  /*55c0*/  LDGSTS.E [R25+0x2800c], desc[UR16][R198.64], !P5 ;  /* 0x2800c000c6197fae */ /* 0x0009e2000e921850 */
[----:B------:R-:W-:Y:S01]  /*55d0*/  VIADD R20, R7, UR12 ;  /* 0x0000000c07147c36 */ /* 0x000fe20008000000 */
[----:B------:R-:W-:Y:S02]  /*55e0*/  LOP3.LUT R7, R15, 0x60, RZ, 0x3c, !PT ;  /* 0x000000600f077812 */ /* 0x000fe400078e3cff */
[----:B------:R-:W-:Y:S01]  /*55f0*/  ISETP.GE.U32.AND P5, PT, R6, 0x7fffffce, PT ;  /* 0x7fffffce0600780c */ /* 0x000fe20003fa6070 */
[----:B------:R-:W-:Y:S01]  /*5600*/  VIADD R6, R8, 0xffffffec ;  /* 0xffffffec08067836 */ /* 0x000fe20000000000 */
[----:B------:R4:W-:Y:S01]  /*5610*/  LDGSTS.E [R23+0x28000], desc[UR16][R192.64], !P1 ;  /* 0x28000000c0177fae */ /* 0x0009e2000c921850 */
[----:B------:R-:W-:-:S02]  /*5620*/  VIADD R19, R7, UR12 ;  /* 0x0000000c07137c36 */ /* 0x000fc40008000000 */
[----:B------:R-:W1:Y:S01]  /*5630*/  LDC R7, c[0x0][0x230] ;  /* 0x00008c00ff077b82 */ /* 0x000e620000000800 */
[----:B------:R-:W-:Y:S01]  /*5640*/  ISETP.GE.U32.AND P1, PT, R6, 0x7fffffcd, PT ;  /* 0x7fffffcd0600780c */ /* 0x000fe20003f26070 */
[C---:B------:R-:W-:Y:S01]  /*5650*/  VIADD R6, R8.reuse, 0xffffffea ;  /* 0xffffffea08067836 */ /* 0x040fe20000000000 */
[----:B------:R4:W-:Y:S01]  /*5660*/  LDGSTS.E [R23+0x28004], desc[UR16][R176.64], !P3 ;  /* 0x28004000b0177fae */ /* 0x0009e2000d921850 */
[----:B------:R-:W-:Y:S01]  /*5670*/  ISETP.GE.U32.AND P3, PT, R9, 0x7fffffcc, PT ;  /* 0x7fffffcc0900780c */ /* 0x000fe20003f66070 */
[----:B------:R-:W-:Y:S02]  /*5680*/  VIADD R9, R8, 0xffffffe7 ;  /* 0xffffffe708097836 */ /* 0x000fe40000000000 */
[----:B------:R4:W-:Y:S01]  /*5690*/  LDGSTS.E [R23+0x28008], desc[UR16][R174.64], !P0 ;  /* 0x28008000ae177fae */ /* 0x0009e2000c121850 */
[----:B------:R-:W-:Y:S01]  /*56a0*/  ISETP.GE.U32.AND P0, PT, R6, 0x7fffffcb, PT ;  /* 0x7fffffcb0600780c */ /* 0x000fe20003f06070 */
[----:B------:R-:W-:Y:S02]  /*56b0*/  VIADD R6, R8, 0xffffffe9 ;  /* 0xffffffe908067836 */ /* 0x000fe40000000000 */
[----:B------:R4:W-:Y:S03]  /*56c0*/  LDGSTS.E [R23+0x2800c], desc[UR16][R188.64], !P4 ;  /* 0x2800c000bc177fae */ /* 0x0009e6000e121850 */
[----:B------:R-:W-:Y:S01]  /*56d0*/  ISETP.GE.U32.AND P4, PT, R6, 0x7fffffca, PT ;  /* 0x7fffffca0600780c */ /* 0x000fe20003f86070 */
[----:B------:R-:W-:Y:S01]  /*56e0*/  VIADD R6, R8, 0xffffffe8 ;  /* 0xffffffe808067836 */ /* 0x000fe20000000000 */
[----:B------:R4:W-:Y:S04]  /*56f0*/  LDGSTS.E [R21+0x28000], desc[UR16][R178.64], !P2 ;  /* 0x28000000b2157fae */ /* 0x0009e8000d121850 */
        /* <DEDUP_REMOVED lines=13> */
[----:B------:R-:W-:Y:S01]  /*57d0*/  VIADD R6, R8, 0xffffffe2 ;  /* 0xffffffe208067836 */ /* 0x000fe20000000000 */
[----:B------:R4:W-:Y:S01]  /*57e0*/  LDGSTS.E [R20+0x28004], desc[UR16][R214.64], !P0 ;  /* 0x28004000d6147fae */ /* 0x0009e2000c121850 */
[----:B------:R-:W-:-:S03]  /*57f0*/  ISETP.GE.U32.AND P0, PT, R9, 0x7fffffc4, PT ;  /* 0x7fffffc40900780c */ /* 0x000fc60003f06070 */
[----:B------:R4:W-:Y:S01]  /*5800*/  LDGSTS.E [R20+0x28008], desc[UR16][R170.64], !P4 ;  /* 0x28008000aa147fae */ /* 0x0009e2000e121850 */
[----:B------:R-:W-:Y:S01]  /*5810*/  ISETP.GE.U32.AND P4, PT, R6, 0x7fffffc3, PT ;  /* 0x7fffffc30600780c */ /* 0x000fe20003f86070 */
[----:B------:R-:W-:Y:S02]  /*5820*/  VIADD R6, R8, 0xffffffe1 ;  /* 0xffffffe108067836 */ /* 0x000fe40000000000 */
[----:B------:R4:W-:Y:S03]  /*5830*/  LDGSTS.E [R20+0x2800c], desc[UR16][R180.64], !P2 ;  /* 0x2800c000b4147fae */ /* 0x0009e6000d121850 */
[----:B------:R-:W-:Y:S01]  /*5840*/  ISETP.GE.U32.AND P2, PT, R6, 0x7fffffc2, PT ;  /* 0x7fffffc20600780c */ /* 0x000fe20003f46070 */
[----:B------:R-:W-:Y:S01]  /*5850*/  VIADD R6, R8, 0x1f ;  /* 0x0000001f08067836 */ /* 0x000fe20000000000 */
[----:B------:R4:W-:Y:S01]  /*5860*/  LDGSTS.E [R19+0x28000], desc[UR16][R164.64], !P6 ;  /* 0x28000000a4137fae */ /* 0x0009e2000f121850 */
[----:B------:R-:W-:-:S03]  /*5870*/  ISETP.GE.AND P6, PT, R17, R12, PT ;  /* 0x0000000c1100720c */ /* 0x000fc60003fc6270 */
[----:B------:R4:W-:Y:S01]  /*5880*/  LDGSTS.E [R19+0x28004], desc[UR16][R26.64], !P5 ;  /* 0x280040001a137fae */ /* 0x0009e2000e921850 */
[----:B------:R-:W-:Y:S02]  /*5890*/  ISETP.GT.AND P5, PT, R6, 0x1f, PT ;  /* 0x0000001f0600780c */ /* 0x000fe40003fa4270 */
[----:B------:R-:W-:Y:S01]  /*58a0*/  SEL R9, RZ, 0x4, P6 ;  /* 0x00000004ff097807 */ /* 0x000fe20003000000 */
[----:B------:R4:W-:Y:S01]  /*58b0*/  LDGSTS.E [R19+0x28008], desc[UR16][R28.64], !P1 ;  /* 0x280080001c137fae */ /* 0x0009e2000c921850 */
[----:B------:R-:W-:Y:S02]  /*58c0*/  ISETP.GE.U32.AND P6, PT, R12, 0x7fffffc1, PT ;  /* 0x7fffffc10c00780c */ /* 0x000fe40003fc6070 */
[----:B------:R-:W-:Y:S01]  /*58d0*/  SEL R12, RZ, 0x4, !P5 ;  /* 0x00000004ff0c7807 */ /* 0x000fe20006800000 */
[----:B------:R4:W-:Y:S01]  /*58e0*/  LDGSTS.E [R19+0x2800c], desc[UR16][R166.64], !P3 ;  /* 0x2800c000a6137fae */ /* 0x0009e2000d921850 */
[----:B------:R-:W-:Y:S02]  /*58f0*/  ISETP.GE.AND P5, PT, R17, R8, PT ;  /* 0x000000081100720c */ /* 0x000fe40003fa6270 */
[----:B------:R-:W-:-:S02]  /*5900*/  ISETP.GT.AND P1, PT, R6, 0x3f, PT ;  /* 0x0000003f0600780c */ /* 0x000fc40003f24270 */
[----:B------:R-:W-:Y:S02]  /*5910*/  SEL R12, R12, RZ, !P5 ;  /* 0x000000ff0c0c7207 */ /* 0x000fe40006800000 */
[----:B------:R-:W-:Y:S02]  /*5920*/  ISETP.GE.AND P3, PT, R17, R13, PT ;  /* 0x0000000d1100720c */ /* 0x000fe40003f66270 */
[----:B------:R-:W-:Y:S02]  /*5930*/  ISETP.NE.U32.AND P5, PT, R12, RZ, PT ;  /* 0x000000ff0c00720c */ /* 0x000fe40003fa5070 */
[----:B------:R-:W-:Y:S02]  /*5940*/  LOP3.LUT R12, R15, 0x70, RZ, 0x3c, !PT ;  /* 0x000000700f0c7812 */ /* 0x000fe400078e3cff */
[----:B------:R-:W-:Y:S02]  /*5950*/  SEL R9, R9, RZ, P1 ;  /* 0x000000ff09097207 */ /* 0x000fe40000800000 */
[----:B------:R-:W-:Y:S01]  /*5960*/  ISETP.GT.AND P1, PT, R6, 0x5f, PT ;  /* 0x0000005f0600780c */ /* 0x000fe20003f24270 */
[----:B------:R-:W-:Y:S01]  /*5970*/  VIADD R17, R12, UR12 ;  /* 0x0000000c0c117c36 */ /* 0x000fe20008000000 */
[----:B------:R-:W-:Y:S01]  /*5980*/  SEL R8, RZ, 0x4, P3 ;  /* 0x00000004ff087807 */ /* 0x000fe20001800000 */
[----:B------:R-:W2:Y:S01]  /*5990*/  LDC R12, c[0x0][0x230] ;  /* 0x00008c00ff0c7b82 */ /* 0x000ea20000000800 */
[----:B------:R-:W-:-:S02]  /*59a0*/  ISETP.NE.U32.AND P3, PT, R9, RZ, PT ;  /* 0x000000ff0900720c */ /* 0x000fc40003f65070 */
[----:B------:R-:W-:Y:S01]  /*59b0*/  SEL R8, R8, RZ, P1 ;  /* 0x000000ff08087207 */ /* 0x000fe20000800000 */
[----:B------:R4:W-:Y:S01]  /*59c0*/  LDGSTS.E [R17+0x28000], desc[UR16][R168.64], !P0 ;  /* 0x28000000a8117fae */ /* 0x0009e2000c121850 */
[----:B------:R-:W-:Y:S02]  /*59d0*/  ISETP.GE.U32.AND P1, PT, R13, 0x7fffffa1, PT ;  /* 0x7fffffa10d00780c */ /* 0x000fe40003f26070 */
[C---:B------:R-:W-:Y:S01]  /*59e0*/  LOP3.LUT R13, R16.reuse, 0x40, RZ, 0x3c, !PT ;  /* 0x00000040100d7812 */ /* 0x040fe200078e3cff */
[----:B------:R-:W-:Y:S01]  /*59f0*/  VIADD R13, R16, UR12 ;  /* 0x0000000c100d7c36 */ /* 0x000fe20008000000 */
[----:B------:R4:W-:Y:S01]  /*5a00*/  LDGSTS.E [R17+0x28004], desc[UR16][R216.64], !P4 ;  /* 0x28004000d8117fae */ /* 0x0009e2000e121850 */
[----:B------:R-:W-:Y:S01]  /*5a10*/  ISETP.NE.U32.AND P0, PT, R8, RZ, PT ;  /* 0x000000ff0800720c */ /* 0x000fe20003f05070 */
[----:B-1----:R-:W-:Y:S01]  /*5a20*/  VIADD R8, R7, 0xffffffdd ;  /* 0xffffffdd07087836 */ /* 0x002fe20000000000 */
[----:B------:R-:W1:Y:S01]  /*5a30*/  LDC R9, c[0x0][0x230] ;  /* 0x00008c00ff097b82 */ /* 0x000e620000000800 */
[----:B------:R4:W-:Y:S04]  /*5a40*/  LDGSTS.E [R17+0x28008], desc[UR16][R212.64], !P2 ;  /* 0x28008000d4117fae */ /* 0x0009e8000d121850 */
[----:B------:R4:W-:Y:S01]  /*5a50*/  LDGSTS.E [R17+0x2800c], desc[UR16][R162.64], !P6 ;  /* 0x2800c000a2117fae */ /* 0x0009e2000f121850 */
[----:B------:R-:W-:-:S02]  /*5a60*/  ISETP.GE.U32.AND P6, PT, R8, 0x7fffffbe, PT ;  /* 0x7fffffbe0800780c */ /* 0x000fc40003fc6070 */
[----:B------:R-:W3:Y:S01]  /*5a70*/  LDC R7, c[0x0][0x230] ;  /* 0x00008c00ff077b82 */ /* 0x000ee20000000800 */
[----:B------:R-:W0:Y:S01]  /*5a80*/  LDGDEPBAR ;  /* 0x00000000000079af */ /* 0x000e220000000000 */
[----:B--2---:R-:W-:-:S03]  /*5a90*/  VIADD R8, R12, 0xffffffdc ;  /* 0xffffffdc0c087836 */ /* 0x004fc60000000000 */
[----:B------:R-:W-:Y:S01]  /*5aa0*/  LDGSTS.E [R13], desc[UR16][R206.64], P5 ;  /* 0x00000000ce0d7fae */ /* 0x000fe2000a921850 */
[----:B------:R-:W-:-:S03]  /*5ab0*/  LOP3.LUT R12, R16, 0x40, RZ, 0x3c, !PT ;  /* 0x00000040100c7812 */ /* 0x000fc600078e3cff */
[----:B------:R-:W-:Y:S02]  /*5ac0*/  LDGSTS.E [R13+0x400], desc[UR16][R94.64], P5 ;  /* 0x004000005e0d7fae */ /* 0x000fe4000a921850 */
[----:B------:R-:W-:Y:S02]  /*5ad0*/  VIADD R12, R12, UR12 ;  /* 0x0000000c0c0c7c36 */ /* 0x000fe40008000000 */
[----:B------:R-:W-:Y:S01]  /*5ae0*/  LDGSTS.E [R13+0x800], desc[UR16][R92.64], P5 ;  /* 0x008000005c0d7fae */ /* 0x000fe2000a921850 */
[----:B-1----:R-:W-:-:S03]  /*5af0*/  VIADD R9, R9, 0xffffffdf ;  /* 0xffffffdf09097836 */ /* 0x002fc60000000000 */
[----:B------:R-:W-:Y:S04]  /*5b00*/  LDGSTS.E [R13+0xc00], desc[UR16][R90.64], P5 ;  /* 0x00c000005a0d7fae */ /* 0x000fe8000a921850 */
[----:B------:R-:W-:Y:S01]  /*5b10*/  LDGSTS.E [R13+0x1000], desc[UR16][R88.64], P5 ;  /* 0x01000000580d7fae */ /* 0x000fe2000a921850 */
[----:B------:R-:W-:Y:S01]  /*5b20*/  ISETP.GE.U32.AND P4, PT, R9, 0x7fffffc0, PT ;  /* 0x7fffffc00900780c */ /* 0x000fe20003f86070 */
[----:B------:R-:W-:Y:S02]  /*5b30*/  VIADD R9, R10, 0xffffffde ;  /* 0xffffffde0a097836 */ /* 0x000fe40000000000 */
[----:B------:R-:W-:Y:S01]  /*5b40*/  LDGSTS.E [R13+0x1400], desc[UR16][R86.64], P5 ;  /* 0x01400000560d7fae */ /* 0x000fe2000a921850 */
[----:B------:R-:W1:Y:S01]  /*5b50*/  LDC R10, c[0x0][0x230] ;  /* 0x00008c00ff0a7b82 */ /* 0x000e620000000800 */
[----:B---3--:R-:W-:Y:S01]  /*5b60*/  VIADD R7, R7, 0xffffffda ;  /* 0xffffffda07077836 */ /* 0x008fe20000000000 */
[----:B------:R-:W-:Y:S01]  /*5b70*/  ISETP.GE.U32.AND P2, PT, R9, 0x7fffffbf, PT ;  /* 0x7fffffbf0900780c */ /* 0x000fe20003f46070 */
[----:B------:R-:W-:Y:S01]  /*5b80*/  LDGSTS.E [R13+0x1800], desc[UR16][R84.64], P5 ;  /* 0x01800000540d7fae */ /* 0x000fe2000a921850 */
[----:B------:R-:W-:-:S03]  /*5b90*/  IMAD.SHL.U32 R9, R2, 0x20, RZ ;  /* 0x0000002002097824 */ /* 0x000fc600078e00ff */
[----:B------:R-:W-:Y:S01]  /*5ba0*/  LDGSTS.E [R13+0x1c00], desc[UR16][R82.64], P5 ;  /* 0x01c00000520d7fae */ /* 0x000fe2000a921850 */
[----:B------:R-:W-:-:S03]  /*5bb0*/  IMAD.WIDE R32, R9, 0x4, R32 ;  /* 0x0000000409207825 */ /* 0x000fc600078e0220 */
[----:B------:R-:W-:Y:S01]  /*5bc0*/  LDGSTS.E [R13+0x2000], desc[UR16][R80.64], P5 ;  /* 0x02000000500d7fae */ /* 0x000fe2000a921850 */
[----:B------:R-:W-:-:S03]  /*5bd0*/  IMAD.WIDE R184, R9, 0x4, R184 ;  /* 0x0000000409b87825 */ /* 0x000fc600078e02b8 */
[----:B------:R-:W-:Y:S01]  /*5be0*/  LDGSTS.E [R13+0x2400], desc[UR16][R78.64], P5 ;  /* 0x024000004e0d7fae */ /* 0x000fe2000a921850 */
[----:B------:R-:W-:-:S03]  /*5bf0*/  IMAD.WIDE R196, R9, 0x4, R196 ;  /* 0x0000000409c47825 */ /* 0x000fc600078e02c4 */
[----:B------:R-:W-:Y:S01]  /*5c00*/  LDGSTS.E [R13+0x2800], desc[UR16][R76.64], P5 ;  /* 0x028000004c0d7fae */ /* 0x000fe2000a921850 */
[----:B----4-:R-:W-:-:S03]  /*5c10*/  IMAD.WIDE R204, R9, 0x4, R204 ;  /* 0x0000000409cc7825 */ /* 0x010fc600078e02cc */
[----:B------:R-:W-:Y:S01]  /*5c20*/  LDGSTS.E [R13+0x2c00], desc[UR16][R74.64], P5 ;  /* 0x02c000004a0d7fae */ /* 0x000fe2000a921850 */
[----:B------:R-:W-:-:S03]  /*5c30*/  IMAD.WIDE R210, R9, 0x4, R210 ;  /* 0x0000000409d27825 */ /* 0x000fc600078e02d2 */
        /* <DEDUP_REMOVED lines=54> */
[----:B------:R-:W-:Y:S04]  /*5fa0*/  LDGSTS.E [R12+0x1e00], desc[UR16][R144.64], P5 ;  /* 0x01e00000900c7fae */ /* 0x000fe8000a921850 */
        /* <DEDUP_REMOVED lines=23> */
[----:B------:R-:W-:Y:S01]  /*6120*/  LDGSTS.E [R12+0x7e00], desc[UR16][R96.64], P5 ;  /* 0x07e00000600c7fae */ /* 0x000fe2000a921850 */
[----:B------:R-:W-:-:S02]  /*6130*/  ISETP.GE.U32.AND P5, PT, R8, 0x7fffffbd, PT ;  /* 0x7fffffbd0800780c */ /* 0x000fc40003fa6070 */
[----:B------:R-:W2:Y:S01]  /*6140*/  LDC R8, c[0x0][0x230] ;  /* 0x00008c00ff087b82 */ /* 0x000ea20000000800 */
[----:B------:R-:W0:Y:S07]  /*6150*/  LDGDEPBAR ;  /* 0x00000000000079af */ /* 0x000e2e0000000000 */
[----:B------:R-:W-:Y:S01]  /*6160*/  BAR.SYNC.DEFER_BLOCKING 0x0 ;  /* 0x0000000000007b1d */ /* 0x000fe20000010000 */
[----:B--2---:R-:W-:-:S05]  /*6170*/  VIADD R8, R8, 0xffffffdb ;  /* 0xffffffdb08087836 */ /* 0x004fca0000000000 */
[----:B------:R-:W-:Y:S01]  /*6180*/  @!PT LDS RZ, [RZ] ;  /* 0x00000000fffff984 */ /* 0x000fe20000000800 */
[----:B------:R-:W-:Y:S01]  /*6190*/  @!PT LDS RZ, [RZ] ;  /* 0x00000000fffff984 */ /* 0x000fe20000000800 */
[----:B------:R-:W-:Y:S01]  /*61a0*/  @!PT LDS RZ, [RZ] ;  /* 0x00000000fffff984 */ /* 0x000fe20000000800 */
[----:B------:R2:W-:Y:S01]  /*61b0*/  LDGSTS.E [R24+0x2c000], desc[UR16][R32.64], !P4 ;  /* 0x2c00000020187fae */ /* 0x0005e2000e121850 */
[----:B------:R-:W-:Y:S01]  /*61c0*/  ISETP.GE.U32.AND P4, PT, R8, 0x7fffffbc, PT ;  /* 0x7fffffbc0800780c */ /* 0x000fe20003f86070 */
[----:B-1----:R-:W-:Y:S02]  /*61d0*/  VIADD R8, R10, 0xffffffd9 ;  /* 0xffffffd90a087836 */ /* 0x002fe40000000000 */
[----:B------:R1:W-:Y:S01]  /*61e0*/  LDGSTS.E [R24+0x2c004], desc[UR16][R184.64], !P2 ;  /* 0x2c004000b8187fae */ /* 0x0003e2000d121850 */
[----:B------:R-:W-:Y:S01]  /*61f0*/  ISETP.GE.U32.AND P2, PT, R7, 0x7fffffbb, PT ;  /* 0x7fffffbb0700780c */ /* 0x000fe20003f46070 */
[----:B------:R-:W3:Y:S02]  /*6200*/  LDC R10, c[0x0][0x230] ;  /* 0x00008c00ff0a7b82 */ /* 0x000ee40000000800 */
[----:B------:R4:W-:Y:S01]  /*6210*/  LDGSTS.E [R24+0x2c008], desc[UR16][R196.64], !P6 ;  /* 0x2c008000c4187fae */ /* 0x0009e2000f121850 */
[----:B------:R-:W-:-:S03]  /*6220*/  ISETP.GE.U32.AND P6, PT, R8, 0x7fffffba, PT ;  /* 0x7fffffba0800780c */ /* 0x000fc60003fc6070 */
[----:B------:R4:W-:Y:S01]  /*6230*/  LDGSTS.E [R24+0x2c00c], desc[UR16][R204.64], !P5 ;  /* 0x2c00c000cc187fae */ /* 0x0009e2000e921850 */
[C---:B--2---:R-:W-:Y:S01]  /*6240*/  IMAD.WIDE R32, R9.reuse, 0x4, R32 ;  /* 0x0000000409207825 */ /* 0x044fe200078e0220 */
[----:B------:R-:W2:Y:S02]  /*6250*/  LDC R8, c[0x0][0x230] ;  /* 0x00008c00ff087b82 */ /* 0x000ea40000000800 */
[----:B------:R4:W-:Y:S01]  /*6260*/  LDGSTS.E [R22+0x2c000], desc[UR16][R210.64], !P4 ;  /* 0x2c000000d2167fae */ /* 0x0009e2000e121850 */
[----:B-1----:R-:W-:-:S03]  /*6270*/  IMAD.WIDE R184, R9, 0x4, R184 ;  /* 0x0000000409b87825 */ /* 0x002fc600078e02b8 */
[----:B------:R1:W-:Y:S01]  /*6280*/  LDGSTS.E [R22+0x2c004], desc[UR16][R208.64], !P2 ;  /* 0x2c004000d0167fae */ /* 0x0003e2000d121850 */
[C---:B----4-:R-:W-:Y:S01]  /*6290*/  IMAD.WIDE R196, R9.reuse, 0x4, R196 ;  /* 0x0000000409c47825 */ /* 0x050fe200078e02c4 */
[----:B------:R-:W4:Y:S02]  /*62a0*/  LDC R7, c[0x0][0x230] ;  /* 0x00008c00ff077b82 */ /* 0x000f240000000800 */
[----:B------:R1:W-:Y:S01]  /*62b0*/  LDGSTS.E [R22+0x2c008], desc[UR16][R186.64], !P6 ;  /* 0x2c008000ba167fae */ /* 0x0003e2000f121850 */
[----:B------:R-:W-:-:S04]  /*62c0*/  IMAD.WIDE R204, R9, 0x4, R204 ;  /* 0x0000000409cc7825 */ /* 0x000fc800078e02cc */
[----:B------:R-:W-:-:S04]  /*62d0*/  IMAD.WIDE R210, R9, 0x4, R210 ;  /* 0x0000000409d27825 */ /* 0x000fc800078e02d2 */
[----:B-1----:R-:W-:-:S04]  /*62e0*/  IMAD.WIDE R208, R9, 0x4, R208 ;  /* 0x0000000409d07825 */ /* 0x002fc800078e02d0 */
[----:B------:R-:W-:-:S04]  /*62f0*/  IMAD.WIDE R186, R9, 0x4, R186 ;  /* 0x0000000409ba7825 */ /* 0x000fc800078e02ba */
[----:B--2---:R-:W-:-:S05]  /*6300*/  VIADD R8, R8, 0xffffffd8 ;  /* 0xffffffd808087836 */ /* 0x004fca0000000000 */
[----:B------:R-:W-:Y:S01]  /*6310*/  ISETP.GE.U32.AND P5, PT, R8, 0x7fffffb9, PT ;  /* 0x7fffffb90800780c */ /* 0x000fe20003fa6070 */
[----:B----4-:R-:W-:Y:S01]  /*6320*/  VIADD R7, R7, 0xffffffd3 ;  /* 0xffffffd307077836 */ /* 0x010fe20000000000 */
[----:B------:R-:W1:Y:S11]  /*6330*/  LDC R8, c[0x0][0x230] ;  /* 0x00008c00ff087b82 */ /* 0x000e760000000800 */
[----:B------:R2:W-:Y:S02]  /*6340*/  LDGSTS.E [R22+0x2c00c], desc[UR16][R200.64], !P5 ;  /* 0x2c00c000c8167fae */ /* 0x0005e4000e921850 */
[----:B--2---:R-:W-:-:S04]  /*6350*/  IMAD.WIDE R200, R9, 0x4, R200 ;  /* 0x0000000409c87825 */ /* 0x004fc800078e02c8 */
[----:B-1----:R-:W-:-:S05]  /*6360*/  VIADD R8, R8, 0xffffffd7 ;  /* 0xffffffd708087836 */ /* 0x002fca0000000000 */
[----:B------:R-:W-:Y:S02]  /*6370*/  ISETP.GE.U32.AND P4, PT, R8, 0x7fffffb8, PT ;  /* 0x7fffffb80800780c */ /* 0x000fe40003f86070 */
[----:B------:R-:W1:Y:S11]  /*6380*/  LDC R8, c[0x0][0x230] ;  /* 0x00008c00ff087b82 */ /* 0x000e760000000800 */
[----:B------:R2:W-:Y:S01]  /*6390*/  LDGSTS.E [R25+0x2c000], desc[UR16][R190.64], !P4 ;  /* 0x2c000000be197fae */ /* 0x0005e2000e121850 */
[----:B------:R-:W-:-:S02]  /*63a0*/  ISETP.GE.U32.AND P4, PT, R7, 0x7fffffb4, PT ;  /* 0x7fffffb40700780c */ /* 0x000fc40003f86070 */
[----:B------:R-:W4:Y:S01]  /*63b0*/  LDC R7, c[0x0][0x230] ;  /* 0x00008c00ff077b82 */ /* 0x000f220000000800 */
[----:B--2---:R-:W-:-:S04]  /*63c0*/  IMAD.WIDE R190, R9, 0x4, R190 ;  /* 0x0000000409be7825 */ /* 0x004fc800078e02be */
[----:B-1----:R-:W-:-:S05]  /*63d0*/  VIADD R8, R8, 0xffffffd6 ;  /* 0xffffffd608087836 */ /* 0x002fca0000000000 */
[----:B------:R-:W-:Y:S02]  /*63e0*/  ISETP.GE.U32.AND P2, PT, R8, 0x7fffffb7, PT ;  /* 0x7fffffb70800780c */ /* 0x000fe40003f46070 */
[----:B------:R-:W1:Y:S01]  /*63f0*/  LDC R8, c[0x0][0x230] ;  /* 0x00008c00ff087b82 */ /* 0x000e620000000800 */
[----:B----4-:R-:W-:-:S10]  /*6400*/  VIADD R7, R7, 0xffffffcc ;  /* 0xffffffcc07077836 */ /* 0x010fd40000000000 */
[----:B------:R2:W-:Y:S02]  /*6410*/  LDGSTS.E [R25+0x2c004], desc[UR16][R194.64], !P2 ;  /* 0x2c004000c2197fae */ /* 0x0005e4000d121850 */
[----:B--2---:R-:W-:-:S04]  /*6420*/  IMAD.WIDE R194, R9, 0x4, R194 ;  /* 0x0000000409c27825 */ /* 0x004fc800078e02c2 */
[----:B-1----:R-:W-:-:S05]  /*6430*/  VIADD R8, R8, 0xffffffd5 ;  /* 0xffffffd508087836 */ /* 0x002fca0000000000 */
[----:B------:R-:W-:Y:S02]  /*6440*/  ISETP.GE.U32.AND P6, PT, R8, 0x7fffffb6, PT ;  /* 0x7fffffb60800780c */ /* 0x000fe40003fc6070 */
[----:B------:R-:W1:Y:S11]  /*6450*/  LDC R8, c[0x0][0x230] ;  /* 0x00008c00ff087b82 */ /* 0x000e760000000800 */
[----:B------:R2:W-:Y:S02]  /*6460*/  LDGSTS.E [R25+0x2c008], desc[UR16][R202.64], !P6 ;  /* 0x2c008000ca197fae */ /* 0x0005e4000f121850 */
[----:B--2---:R-:W-:-:S04]  /*6470*/  IMAD.WIDE R202, R9, 0x4, R202 ;  /* 0x0000000409ca7825 */ /* 0x004fc800078e02ca */
[----:B-1----:R-:W-:-:S05]  /*6480*/  VIADD R8, R8, 0xffffffd4 ;  /* 0xffffffd408087836 */ /* 0x002fca0000000000 */
[----:B------:R-:W-:Y:S01]  /*6490*/  ISETP.GE.U32.AND P5, PT, R8, 0x7fffffb5, PT ;  /* 0x7fffffb50800780c */ /* 0x000fe20003fa6070 */
[----:B---3--:R-:W-:Y:S02]  /*64a0*/  VIADD R8, R10, 0xffffffd2 ;  /* 0xffffffd20a087836 */ /* 0x008fe40000000000 */
[----:B------:R-:W1:Y:S03]  /*64b0*/  LDC R10, c[0x0][0x230] ;  /* 0x00008c00ff0a7b82 */ /* 0x000e660000000800 */
[----:B------:R-:W-:-:S05]  /*64c0*/  ISETP.GE.U32.AND P2, PT, R8, 0x7fffffb3, PT ;  /* 0x7fffffb30800780c */ /* 0x000fca0003f46070 */
[----:B------:R-:W2:Y:S02]  /*64d0*/  LDC R8, c[0x0][0x230] ;  /* 0x00008c00ff087b82 */ /* 0x000ea40000000800 */
[----:B------:R3:W-:Y:S04]  /*64e0*/  LDGSTS.E [R25+0x2c00c], desc[UR16][R198.64], !P5 ;  /* 0x2c00c000c6197fae */ /* 0x0007e8000e921850 */
[----:B------:R4:W-:Y:S04]  /*64f0*/  LDGSTS.E [R23+0x2c000], desc[UR16][R192.64], !P4 ;  /* 0x2c000000c0177fae */ /* 0x0009e8000e121850 */
[----:B------:R4:W-:Y:S01]  /*6500*/  LDGSTS.E [R23+0x2c004], desc[UR16][R176.64], !P2 ;  /* 0x2c004000b0177fae */ /* 0x0009e2000d121850 */
[----:B---3--:R-:W-:-:S04]  /*6510*/  IMAD.WIDE R198, R9, 0x4, R198 ;  /* 0x0000000409c67825 */ /* 0x008fc800078e02c6 */
[----:B----4-:R-:W-:-:S04]  /*6520*/  IMAD.WIDE R192, R9, 0x4, R192 ;  /* 0x0000000409c07825 */ /* 0x010fc800078e02c0 */
[----:B------:R-:W-:-:S04]  /*6530*/  IMAD.WIDE R176, R9, 0x4, R176 ;  /* 0x0000000409b07825 */ /* 0x000fc800078e02b0 */
[----:B--2---:R-:W-:-:S05]  /*6540*/  VIADD R8, R8, 0xffffffd1 ;  /* 0xffffffd108087836 */ /* 0x004fca0000000000 */
[----:B------:R-:W-:Y:S02]  /*6550*/  ISETP.GE.U32.AND P6, PT, R8, 0x7fffffb2, PT ;  /* 0x7fffffb20800780c */ /* 0x000fe40003fc6070 */
[----:B------:R-:W2:Y:S11]  /*6560*/  LDC R8, c[0x0][0x230] ;  /* 0x00008c00ff087b82 */ /* 0x000eb60000000800 */
[----:B------:R3:W-:Y:S02]  /*6570*/  LDGSTS.E [R23+0x2c008], desc[UR16][R174.64], !P6 ;  /* 0x2c008000ae177fae */ /* 0x0007e4000f121850 */
[----:B---3--:R-:W-:-:S04]  /*6580*/  IMAD.WIDE R174, R9, 0x4, R174 ;  /* 0x0000000409ae7825 */ /* 0x008fc800078e02ae */
[----:B--2---:R-:W-:-:S05]  /*6590*/  VIADD R8, R8, 0xffffffd0 ;  /* 0xffffffd008087836 */ /* 0x004fca0000000000 */
[----:B------:R-:W-:Y:S02]  /*65a0*/  ISETP.GE.U32.AND P5, PT, R8, 0x7fffffb1, PT ;  /* 0x7fffffb10800780c */ /* 0x000fe40003fa6070 */
[----:B------:R-:W2:Y:S11]  /*65b0*/  LDC R8, c[0x0][0x230] ;  /* 0x00008c00ff087b82 */ /* 0x000eb60000000800 */
[----:B------:R3:W-:Y:S01]  /*65c0*/  LDGSTS.E [R23+0x2c00c], desc[UR16][R188.64], !P5 ;  /* 0x2c00c000bc177fae */ /* 0x0007e2000e921850 */
[----:B------:R-:W-:-:S02]  /*65d0*/  ISETP.GE.U32.AND P5, PT, R7, 0x7fffffad, PT ;  /* 0x7fffffad0700780c */ /* 0x000fc40003fa6070 */
[----:B------:R-:W4:Y:S01]  /*65e0*/  LDC R7, c[0x0][0x230] ;  /* 0x00008c00ff077b82 */ /* 0x000f220000000800 */
[----:B---3--:R-:W-:-:S04]  /*65f0*/  IMAD.WIDE R188, R9, 0x4, R188 ;  /* 0x0000000409bc7825 */ /* 0x008fc800078e02bc */
[----:B--2---:R-:W-:-:S05]  /*6600*/  VIADD R8, R8, 0xffffffcf ;  /* 0xffffffcf08087836 */ /* 0x004fca0000000000 */
[----:B------:R-:W-:Y:S02]  /*6610*/  ISETP.GE.U32.AND P4, PT, R8, 0x7fffffb0, PT ;  /* 0x7fffffb00800780c */ /* 0x000fe40003f86070 */
[----:B------:R-:W2:Y:S01]  /*6620*/  LDC R8, c[0x0][0x230] ;  /* 0x00008c00ff087b82 */ /* 0x000ea20000000800 */
[----:B----4-:R-:W-:-:S10]  /*6630*/  VIADD R7, R7, 0xffffffc5 ;  /* 0xffffffc507077836 */ /* 0x010fd40000000000 */
[----:B------:R3:W-:Y:S02]  /*6640*/  LDGSTS.E [R21+0x2c000], desc[UR16][R178.64], !P4 ;  /* 0x2c000000b2157fae */ /* 0x0007e4000e121850 */
[----:B---3--:R-:W-:-:S04]  /*6650*/  IMAD.WIDE R178, R9, 0x4, R178 ;  /* 0x0000000409b27825 */ /* 0x008fc800078e02b2 */
[----:B--2---:R-:W-:-:S05]  /*6660*/  VIADD R8, R8, 0xffffffce ;  /* 0xffffffce08087836 */ /* 0x004fca0000000000 */
[----:B------:R-:W-:Y:S02]  /*6670*/  ISETP.GE.U32.AND P2, PT, R8, 0x7fffffaf, PT ;  /* 0x7fffffaf0800780c */ /* 0x000fe40003f46070 */
[----:B------:R-:W2:Y:S11]  /*6680*/  LDC R8, c[0x0][0x230] ;  /* 0x00008c00ff087b82 */ /* 0x000eb60000000800 */
[----:B------:R3:W-:Y:S02]  /*6690*/  LDGSTS.E [R21+0x2c004], desc[UR16][R220.64], !P2 ;  /* 0x2c004000dc157fae */ /* 0x0007e4000d121850 */
[----:B---3--:R-:W-:-:S04]  /*66a0*/  IMAD.WIDE R220, R9, 0x4, R220 ;  /* 0x0000000409dc7825 */ /* 0x008fc800078e02dc */
[----:B--2---:R-:W-:-:S05]  /*66b0*/  VIADD R8, R8, 0xffffffcd ;  /* 0xffffffcd08087836 */ /* 0x004fca0000000000 */
[----:B------:R-:W-:Y:S01]  /*66c0*/  ISETP.GE.U32.AND P6, PT, R8, 0x7fffffae, PT ;  /* 0x7fffffae0800780c */ /* 0x000fe20003fc6070 */
[----:B-1----:R-:W-:Y:S02]  /*66d0*/  VIADD R8, R10, 0xffffffcb ;  /* 0xffffffcb0a087836 */ /* 0x002fe40000000000 */
        /* <DEDUP_REMOVED lines=60> */
[----:B------:R1:W-:Y:S04]  /*6aa0*/  LDGSTS.E [R17+0x2c00c], desc[UR16][R162.64], !P1 ;  /* 0x2c00c000a2117fae */ /* 0x0003e8000c921850 */
[----:B------:R-:W0:Y:S01]  /*6ab0*/  LDGDEPBAR ;  /* 0x00000000000079af */ /* 0x000e220000000000 */
[----:B---3--:R-:W-:-:S04]  /*6ac0*/  IMAD.WIDE R212, R9, 0x4, R212 ;  /* 0x0000000409d47825 */ /* 0x008fc800078e02d4 */
[----:B--2---:R-:W-:Y:S02]  /*6ad0*/  VIADD R8, R8, 0xffffffbf ;  /* 0xffffffbf08087836 */ /* 0x004fe40000000000 */
[----:B-1----:R-:W-:-:S03]  /*6ae0*/  IMAD.WIDE R162, R9, 0x4, R162 ;  /* 0x0000000409a27825 */ /* 0x002fc600078e02a2 */
[----:B------:R-:W-:Y:S02]  /*6af0*/  ISETP.GE.U32.AND P5, PT, R8, 0x7fffffa0, PT ;  /* 0x7fffffa00800780c */ /* 0x000fe40003fa6070 */
[----:B------:R-:W1:Y:S01]  /*6b00*/  LDC R8, c[0x0][0x230] ;  /* 0x00008c00ff087b82 */ /* 0x000e620000000800 */
[----:B----4-:R-:W-:Y:S02]  /*6b10*/  VIADD R7, R7, 0xffffffb8 ;  /* 0xffffffb807077836 */ /* 0x010fe40000000000 */
[----:B-1----:R-:W-:-:S05]  /*6b20*/  VIADD R8, R8, 0xffffffbe ;  /* 0xffffffbe08087836 */ /* 0x002fca0000000000 */
[----:B------:R-:W-:Y:S02]  /*6b30*/  ISETP.GE.U32.AND P4, PT, R8, 0x7fffff9f, PT ;  /* 0x7fffff9f0800780c */ /* 0x000fe40003f86070 */
[----:B------:R-:W1:Y:S02]  /*6b40*/  LDC R8, c[0x0][0x230] ;  /* 0x00008c00ff087b82 */ /* 0x000e640000000800 */
[----:B-1----:R-:W-:-:S05]  /*6b50*/  VIADD R8, R8, 0xffffffbd ;  /* 0xffffffbd08087836 */ /* 0x002fca0000000000 */
[----:B------:R-:W-:Y:S01]  /*6b60*/  ISETP.GE.U32.AND P2, PT, R8, 0x7fffff9e, PT ;  /* 0x7fffff9e0800780c */ /* 0x000fe20003f46070 */
[----:B------:R-:W-:Y:S02]  /*6b70*/  VIADD R8, R10, 0xffffffbb ;  /* 0xffffffbb0a087836 */ /* 0x000fe40000000000 */
[----:B------:R-:W1:Y:S03]  /*6b80*/  LDC R10, c[0x0][0x230] ;  /* 0x00008c00ff0a7b82 */ /* 0x000e660000000800 */
[----:B------:R-:W-:Y:S01]  /*6b90*/  ISETP.GE.U32.AND P1, PT, R8, 0x7fffff9c, PT ;  /* 0x7fffff9c0800780c */ /* 0x000fe20003f26070 */
[----:B------:R-:W-:-:S04]  /*6ba0*/  IMAD.SHL.U32 R8, R3, 0x20, RZ ;  /* 0x0000002003087824 */ /* 0x000fc800078e00ff */
[C---:B------:R-:W-:Y:S01]  /*6bb0*/  IMAD.WIDE R206, R8.reuse, 0x4, R206 ;  /* 0x0000000408ce7825 */ /* 0x040fe200078e02ce */
[----:B------:R-:W2:Y:S03]  /*6bc0*/  LDC R3, c[0x0][0x230] ;  /* 0x00008c00ff037b82 */ /* 0x000ea60000000800 */
[C---:B------:R-:W-:Y:S01]  /*6bd0*/  IMAD.WIDE R94, R8.reuse, 0x4, R94 ;  /* 0x00000004085e7825 */ /* 0x040fe200078e025e */
[----:B------:R3:W-:Y:S03]  /*6be0*/  LDGSTS.E [R13+0x8000], desc[UR16][R206.64], P3 ;  /* 0x08000000ce0d7fae */ /* 0x0007e60009921850 */
        /* <DEDUP_REMOVED lines=122> */
[----:B------:R-:W-:Y:S01]  /*7390*/  IMAD.WIDE R96, R8, 0x4, R96 ;  /* 0x0000000408607825 */ /* 0x000fe200078e0260 */
[----:B------:R4:W-:Y:S03]  /*73a0*/  LDGSTS.E [R12+0xfa00], desc[UR16][R98.64], P3 ;  /* 0x0fa00000620c7fae */ /* 0x0009e60009921850 */
[----:B--2---:R-:W-:Y:S01]  /*73b0*/  VIADD R3, R3, 0xffffffba ;  /* 0xffffffba03037836 */ /* 0x004fe20000000000 */
[----:B------:R2:W-:Y:S04]  /*73c0*/  LDGSTS.E [R12+0xfe00], desc[UR16][R96.64], P3 ;  /* 0x0fe00000600c7fae */ /* 0x0005e80009921850 */
[----:B------:R-:W-:Y:S01]  /*73d0*/  ISETP.GE.U32.AND P3, PT, R3, 0x7fffff9b, PT ;  /* 0x7fffff9b0300780c */ /* 0x000fe20003f66070 */
[----:B------:R-:W0:Y:S01]  /*73e0*/  LDGDEPBAR ;  /* 0x00000000000079af */ /* 0x000e220000000000 */
[----:B------:R-:W3:Y:S08]  /*73f0*/  LDC R3, c[0x0][0x230] ;  /* 0x00008c00ff037b82 */ /* 0x000ef00000000800 */
[----:B------:R-:W-:Y:S01]  /*7400*/  BAR.SYNC.DEFER_BLOCKING 0x0 ;  /* 0x0000000000007b1d */ /* 0x000fe20000010000 */
[----:B---3--:R-:W-:-:S05]  /*7410*/  VIADD R3, R3, 0xffffffb9 ;  /* 0xffffffb903037836 */ /* 0x008fca0000000000 */
[----:B------:R-:W-:Y:S01]  /*7420*/  @!PT LDS RZ, [RZ] ;  /* 0x00000000fffff984 */ /* 0x000fe20000000800 */
[----:B------:R-:W-:Y:S01]  /*7430*/  @!PT LDS RZ, [RZ] ;  /* 0x00000000fffff984 */ /* 0x000fe20000000800 */
[----:B------:R-:W-:Y:S01]  /*7440*/  @!PT LDS RZ, [RZ] ;  /* 0x00000000fffff984 */ /* 0x000fe20000000800 */
[----:B------:R3:W-:Y:S01]  /*7450*/  LDGSTS.E [R24+0x30000], desc[UR16][R32.64], !P5 ;  /* 0x3000000020187fae */ /* 0x0007e2000e921850 */
[----:B------:R-:W-:Y:S01]  /*7460*/  ISETP.GE.U32.AND P5, PT, R3, 0x7fffff9a, PT ;  /* 0x7fffff9a0300780c */ /* 0x000fe20003fa6070 */
[----:B-1----:R-:W-:Y:S02]  /*7470*/  VIADD R3, R10, 0xffffffb7 ;  /* 0xffffffb70a037836 */ /* 0x002fe40000000000 */
[----:B------:R1:W-:Y:S01]  /*7480*/  LDGSTS.E [R24+0x30004], desc[UR16][R184.64], !P4 ;  /* 0x30004000b8187fae */ /* 0x0003e2000e121850 */
[----:B------:R-:W4:Y:S01]  /*7490*/  LDC R10, c[0x0][0x230] ;  /* 0x00008c00ff0a7b82 */ /* 0x000f220000000800 */
[----:B------:R-:W-:Y:S02]  /*74a0*/  ISETP.GE.U32.AND P4, PT, R7, 0x7fffff99, PT ;  /* 0x7fffff990700780c */ /* 0x000fe40003f86070 */
[----:B------:R1:W-:Y:S01]  /*74b0*/  LDGSTS.E [R24+0x30008], desc[UR16][R196.64], !P2 ;  /* 0x30008000c4187fae */ /* 0x0003e2000d121850 */
[----:B------:R-:W-:-:S03]  /*74c0*/  ISETP.GE.U32.AND P2, PT, R3, 0x7fffff98, PT ;  /* 0x7fffff980300780c */ /* 0x000fc60003f46070 */
[----:B------:R1:W-:Y:S01]  /*74d0*/  LDGSTS.E [R24+0x3000c], desc[UR16][R204.64], !P6 ;  /* 0x3000c000cc187fae */ /* 0x0003e2000f121850 */
[----:B------:R-:W2:Y:S03]  /*74e0*/  LDC R3, c[0x0][0x230] ;  /* 0x00008c00ff037b82 */ /* 0x000ea60000000800 */
[----:B------:R1:W-:Y:S04]  /*74f0*/  LDGSTS.E [R22+0x30000], desc[UR16][R210.64], !P1 ;  /* 0x30000000d2167fae */ /* 0x0003e8000c921850 */
[----:B------:R1:W-:Y:S01]  /*7500*/  LDGSTS.E [R22+0x30004], desc[UR16][R208.64], !P3 ;  /* 0x30004000d0167fae */ /* 0x0003e2000d921850 */
[----:B------:R-:W3:Y:S03]  /*7510*/  LDC R7, c[0x0][0x230] ;  /* 0x00008c00ff077b82 */ /* 0x000ee60000000800 */
[----:B------:R1:W-:Y:S04]  /*7520*/  LDGSTS.E [R22+0x30008], desc[UR16][R186.64], !P5 ;  /* 0x30008000ba167fae */ /* 0x0003e8000e921850 */
[----:B------:R1:W-:Y:S04]  /*7530*/  LDGSTS.E [R22+0x3000c], desc[UR16][R200.64], !P4 ;  /* 0x3000c000c8167fae */ /* 0x0003e8000e121850 */
[----:B------:R1:W-:Y:S01]  /*7540*/  LDGSTS.E [R25+0x30000], desc[UR16][R190.64], !P2 ;  /* 0x30000000be197fae */ /* 0x0003e2000d121850 */
[----:B--2---:R-:W-:-:S05]  /*7550*/  VIADD R3, R3, 0xffffffb6 ;  /* 0xffffffb603037836 */ /* 0x004fca0000000000 */
[----:B------:R-:W-:Y:S02]  /*7560*/  ISETP.GE.U32.AND P6, PT, R3, 0x7fffff97, PT ;  /* 0x7fffff970300780c */ /* 0x000fe40003fc6070 */
[----:B------:R-:W2:Y:S01]  /*7570*/  LDC R3, c[0x0][0x230] ;  /* 0x00008c00ff037b82 */ /* 0x000ea20000000800 */
[----:B---3--:R-:W-:-:S05]  /*7580*/  VIADD R7, R7, 0xffffffb1 ;  /* 0xffffffb107077836 */ /* 0x008fca0000000000 */
[----:B------:R-:W-:Y:S02]  /*7590*/  ISETP.GE.U32.AND P2, PT, R7, 0x7fffff92, PT ;  /* 0x7fffff920700780c */ /* 0x000fe40003f46070 */
[----:B------:R-:W3:Y:S03]  /*75a0*/  LDC R7, c[0x0][0x230] ;  /* 0x00008c00ff077b82 */ /* 0x000ee60000000800 */
[----:B------:R1:W-:Y:S01]  /*75b0*/  LDGSTS.E [R25+0x30004], desc[UR16][R194.64], !P6 ;  /* 0x30004000c2197fae */ /* 0x0003e2000f121850 */
[----:B--2---:R-:W-:-:S05]  /*75c0*/  VIADD R3, R3, 0xffffffb5 ;  /* 0xffffffb503037836 */ /* 0x004fca0000000000 */
[----:B------:R-:W-:Y:S02]  /*75d0*/  ISETP.GE.U32.AND P1, PT, R3, 0x7fffff96, PT ;  /* 0x7fffff960300780c */ /* 0x000fe40003f26070 */
[----:B------:R-:W2:Y:S01]  /*75e0*/  LDC R3, c[0x0][0x230] ;  /* 0x00008c00ff037b82 */ /* 0x000ea20000000800 */
[----:B---3--:R-:W-:-:S10]  /*75f0*/  VIADD R7, R7, 0xffffffaa ;  /* 0xffffffaa07077836 */ /* 0x008fd40000000000 */
[----:B------:R3:W-:Y:S01]  /*7600*/  LDGSTS.E [R25+0x30008], desc[UR16][R202.64], !P1 ;  /* 0x30008000ca197fae */ /* 0x0007e2000c921850 */
[----:B--2---:R-:W-:-:S05]  /*7610*/  VIADD R3, R3, 0xffffffb4 ;  /* 0xffffffb403037836 */ /* 0x004fca0000000000 */
[----:B------:R-:W-:Y:S02]  /*7620*/  ISETP.GE.U32.AND P3, PT, R3, 0x7fffff95, PT ;  /* 0x7fffff950300780c */ /* 0x000fe40003f66070 */
[----:B------:R-:W2:Y:S11]  /*7630*/  LDC R3, c[0x0][0x230] ;  /* 0x00008c00ff037b82 */ /* 0x000eb60000000800 */
[----:B------:R3:W-:Y:S01]  /*7640*/  LDGSTS.E [R25+0x3000c], desc[UR16][R198.64], !P3 ;  /* 0x3000c000c6197fae */ /* 0x0007e2000d921850 */
[----:B--2---:R-:W-:-:S05]  /*7650*/  VIADD R3, R3, 0xffffffb3 ;  /* 0xffffffb303037836 */ /* 0x004fca0000000000 */
[----:B------:R-:W-:Y:S02]  /*7660*/  ISETP.GE.U32.AND P5, PT, R3, 0x7fffff94, PT ;  /* 0x7fffff940300780c */ /* 0x000fe40003fa6070 */
[----:B------:R-:W2:Y:S11]  /*7670*/  LDC R3, c[0x0][0x230] ;  /* 0x00008c00ff037b82 */ /* 0x000eb60000000800 */
[----:B------:R3:W-:Y:S01]  /*7680*/  LDGSTS.E [R23+0x30000], desc[UR16][R192.64], !P5 ;  /* 0x30000000c0177fae */ /* 0x0007e2000e921850 */
[----:B--2---:R-:W-:-:S05]  /*7690*/  VIADD R3, R3, 0xffffffb2 ;  /* 0xffffffb203037836 */ /* 0x004fca0000000000 */
[----:B------:R-:W-:Y:S01]  /*76a0*/  ISETP.GE.U32.AND P4, PT, R3, 0x7fffff93, PT ;  /* 0x7fffff930300780c */ /* 0x000fe20003f86070 */
[----:B----4-:R-:W-:Y:S02]  /*76b0*/  VIADD R3, R10, 0xffffffb0 ;  /* 0xffffffb00a037836 */ /* 0x010fe40000000000 */
[----:B------:R-:W2:Y:S03]  /*76c0*/  LDC R10, c[0x0][0x230] ;  /* 0x00008c00ff0a7b82 */ /* 0x000ea60000000800 */
[----:B------:R-:W-:-:S05]  /*76d0*/  ISETP.GE.U32.AND P6, PT, R3, 0x7fffff91, PT ;  /* 0x7fffff910300780c */ /* 0x000fca0003fc6070 */
[----:B------:R-:W4:Y:S02]  /*76e0*/  LDC R3, c[0x0][0x230] ;  /* 0x00008c00ff037b82 */ /* 0x000f240000000800 */
[----:B------:R-:W-:Y:S04]  /*76f0*/  LDGSTS.E [R23+0x30004], desc[UR16][R176.64], !P4 ;  /* 0x30004000b0177fae */ /* 0x000fe8000e121850 */
[----:B------:R-:W-:Y:S04]  /*7700*/  LDGSTS.E [R23+0x30008], desc[UR16][R174.64], !P2 ;  /* 0x30008000ae177fae */ /* 0x000fe8000d121850 */
[----:B------:R-:W-:Y:S01]  /*7710*/  LDGSTS.E [R23+0x3000c], desc[UR16][R188.64], !P6 ;  /* 0x3000c000bc177fae */ /* 0x000fe2000f121850 */
[----:B------:R-:W-:-:S02]  /*7720*/  ISETP.GE.U32.AND P6, PT, R7, 0x7fffff8b, PT ;  /* 0x7fffff8b0700780c */ /* 0x000fc40003fc6070 */
[----:B------:R-:W1:Y:S01]  /*7730*/  LDC R7, c[0x0][0x230] ;  /* 0x00008c00ff077b82 */ /* 0x000e620000000800 */
[----:B----4-:R-:W-:-:S05]  /*7740*/  VIADD R3, R3, 0xffffffaf ;  /* 0xffffffaf03037836 */ /* 0x010fca0000000000 */
[----:B------:R-:W-:Y:S02]  /*7750*/  ISETP.GE.U32.AND P1, PT, R3, 0x7fffff90, PT ;  /* 0x7fffff900300780c */ /* 0x000fe40003f26070 */
[----:B------:R-:W4:Y:S01]  /*7760*/  LDC R3, c[0x0][0x230] ;  /* 0x00008c00ff037b82 */ /* 0x000f220000000800 */
[----:B-1----:R-:W-:-:S10]  /*7770*/  VIADD R7, R7, 0xffffffa3 ;  /* 0xffffffa307077836 */ /* 0x002fd40000000000 */
[----:B------:R-:W-:Y:S01]  /*7780*/  LDGSTS.E [R21+0x30000], desc[UR16][R178.64], !P1 ;  /* 0x30000000b2157fae */ /* 0x000fe2000c921850 */
[----:B----4-:R-:W-:-:S05]  /*7790*/  VIADD R3, R3, 0xffffffae ;  /* 0xffffffae03037836 */ /* 0x010fca0000000000 */
[----:B------:R-:W-:Y:S02]  /*77a0*/  ISETP.GE.U32.AND P3, PT, R3, 0x7fffff8f, PT ;  /* 0x7fffff8f0300780c */ /* 0x000fe40003f66070 */
[----:B------:R-:W1:Y:S11]  /*77b0*/  LDC R3, c[0x0][0x230] ;  /* 0x00008c00ff037b82 */ /* 0x000e760000000800 */
[----:B------:R-:W-:Y:S01]  /*77c0*/  LDGSTS.E [R21+0x30004], desc[UR16][R220.64], !P3 ;  /* 0x30004000dc157fae */ /* 0x000fe2000d921850 */
[----:B-1----:R-:W-:-:S05]  /*77d0*/  VIADD R3, R3, 0xffffffad ;  /* 0xffffffad03037836 */ /* 0x002fca0000000000 */
        /* <DEDUP_REMOVED lines=8> */
[----:B------:R-:W-:Y:S01]  /*7860*/  ISETP.GE.U32.AND P2, PT, R3, 0x7fffff8c, PT ;  /* 0x7fffff8c0300780c */ /* 0x000fe20003f46070 */
[----:B--2---:R-:W-:Y:S02]  /*7870*/  VIADD R3, R10, 0xffffffa9 ;  /* 0xffffffa90a037836 */ /* 0x004fe40000000000 */
[----:B------:R-:W1:Y:S03]  /*7880*/  LDC R10, c[0x0][0x230] ;  /* 0x00008c00ff0a7b82 */ /* 0x000e660000000800 */
[----:B------:R-:W-:-:S05]  /*7890*/  ISETP.GE.U32.AND P1, PT, R3, 0x7fffff8a, PT ;  /* 0x7fffff8a0300780c */ /* 0x000fca0003f26070 */
[----:B------:R-:W2:Y:S02]  /*78a0*/  LDC R3, c[0x0][0x230] ;  /* 0x00008c00ff037b82 */ /* 0x000ea40000000800 */
[----:B------:R-:W-:Y:S04]  /*78b0*/  LDGSTS.E [R20+0x30000], desc[UR16][R182.64], !P2 ;  /* 0x30000000b6147fae */ /* 0x000fe8000d121850 */
[----:B------:R-:W-:Y:S04]  /*78c0*/  LDGSTS.E [R20+0x30004], desc[UR16][R214.64], !P6 ;  /* 0x30004000d6147fae */ /* 0x000fe8000f121850 */
[----:B------:R-:W-:Y:S01]  /*78d0*/  LDGSTS.E [R20+0x30008], desc[UR16][R170.64], !P1 ;  /* 0x30008000aa147fae */ /* 0x000fe2000c921850 */
[----:B------:R-:W-:Y:S01]  /*78e0*/  ISETP.GE.U32.AND P1, PT, R7, 0x7fffff84, PT ;  /* 0x7fffff840700780c */ /* 0x000fe20003f26070 */
[----:B------:R-:W-:Y:S01]  /*78f0*/  IMAD.WIDE R206, R8, 0x4, R206 ;  /* 0x0000000408ce7825 */ /* 0x000fe200078e02ce */
[----:B------:R-:W4:Y:S03]  /*7900*/  LDC R7, c[0x0][0x230] ;  /* 0x00008c00ff077b82 */ /* 0x000f260000000800 */
[----:B--2---:R-:W-:-:S05]  /*7910*/  VIADD R3, R3, 0xffffffa8 ;  /* 0xffffffa803037836 */ /* 0x004fca0000000000 */
[----:B------:R-:W-:Y:S02]  /*7920*/  ISETP.GE.U32.AND P3, PT, R3, 0x7fffff89, PT ;  /* 0x7fffff890300780c */ /* 0x000fe40003f66070 */
[----:B------:R-:W2:Y:S01]  /*7930*/  LDC R3, c[0x0][0x230] ;  /* 0x00008c00ff037b82 */ /* 0x000ea20000000800 */
[----:B------:R-:W-:-:S04]  /*7940*/  IMAD.WIDE R94, R8, 0x4, R94 ;  /* 0x00000004085e7825 */ /* 0x000fc800078e025e */
[----:B------:R-:W-:-:S04]  /*7950*/  IMAD.WIDE R92, R8, 0x4, R92 ;  /* 0x00000004085c7825 */ /* 0x000fc800078e025c */
[C---:B------:R-:W-:Y:S02]  /*7960*/  IMAD.WIDE R90, R8.reuse, 0x4, R90 ;  /* 0x00000004085a7825 */ /* 0x040fe400078e025a */
[----:B------:R-:W-:Y:S02]  /*7970*/  LDGSTS.E [R20+0x3000c], desc[UR16][R180.64], !P3 ;  /* 0x3000c000b4147fae */ /* 0x000fe4000d921850 */
[----:B------:R-:W-:-:S04]  /*7980*/  IMAD.WIDE R88, R8, 0x4, R88 ;  /* 0x0000000408587825 */ /* 0x000fc800078e0258 */
[----:B------:R-:W-:-:S04]  /*7990*/  IMAD.WIDE R86, R8, 0x4, R86 ;  /* 0x0000000408567825 */ /* 0x000fc800078e0256 */
[----:B------:R-:W-:-:S04]  /*79a0*/  IMAD.WIDE R84, R8, 0x4, R84 ;  /* 0x0000000408547825 */ /* 0x000fc800078e0254 */
[----:B--2---:R-:W-:Y:S02]  /*79b0*/  VIADD R3, R3, 0xffffffa7 ;  /* 0xffffffa703037836 */ /* 0x004fe40000000000 */
[----:B------:R-:W-:-:S03]  /*79c0*/  IMAD.WIDE R82, R8, 0x4, R82 ;  /* 0x0000000408527825 */ /* 0x000fc600078e0252 */
[----:B------:R-:W-:Y:S01]  /*79d0*/  ISETP.GE.U32.AND P5, PT, R3, 0x7fffff88, PT ;  /* 0x7fffff880300780c */ /* 0x000fe20003fa6070 */
[C---:B------:R-:W-:Y:S01]  /*79e0*/  IMAD.WIDE R80, R8.reuse, 0x4, R80 ;  /* 0x0000000408507825 */ /* 0x040fe200078e0250 */
[----:B------:R-:W2:Y:S03]  /*79f0*/  LDC R3, c[0x0][0x230] ;  /* 0x00008c00ff037b82 */ /* 0x000ea60000000800 */
[----:B------:R-:W-:-:S04]  /*7a00*/  IMAD.WIDE R78, R8, 0x4, R78 ;  /* 0x00000004084e7825 */ /* 0x000fc800078e024e */
[----:B------:R-:W-:-:S04]  /*7a10*/  IMAD.WIDE R76, R8, 0x4, R76 ;  /* 0x00000004084c7825 */ /* 0x000fc800078e024c */
[----:B------:R-:W-:Y:S01]  /*7a20*/  LDGSTS.E [R19+0x30000], desc[UR16][R164.64], !P5 ;  /* 0x30000000a4137fae */ /* 0x000fe2000e921850 */
        /* <DEDUP_REMOVED lines=28> */
[----:B-1----:R-:W-:Y:S02]  /*7bf0*/  VIADD R3, R10, 0xffffffa2 ;  /* 0xffffffa20a037836 */ /* 0x002fe40000000000 */
[C---:B------:R-:W-:Y:S01]  /*7c00*/  IMAD.WIDE R38, R8.reuse, 0x4, R38 ;  /* 0x0000000408267825 */ /* 0x040fe200078e0226 */
[----:B------:R-:W1:Y:S02]  /*7c10*/  LDC R10, c[0x0][0x230] ;  /* 0x00008c00ff0a7b82 */ /* 0x000e640000000800 */
[----:B------:R-:W-:Y:S01]  /*7c20*/  ISETP.GE.U32.AND P3, PT, R3, 0x7fffff83, PT ;  /* 0x7fffff830300780c */ /* 0x000fe20003f66070 */
[----:B------:R-:W-:-:S04]  /*7c30*/  IMAD.WIDE R36, R8, 0x4, R36 ;  /* 0x0000000408247825 */ /* 0x000fc800078e0224 */
[C---:B------:R-:W-:Y:S01]  /*7c40*/  IMAD.WIDE R34, R8.reuse, 0x4, R34 ;  /* 0x0000000408227825 */ /* 0x040fe200078e0222 */
[----:B------:R-:W2:Y:S01]  /*7c50*/  LDC R3, c[0x0][0x230] ;  /* 0x00008c00ff037b82 */ /* 0x000ea20000000800 */
[----:B------:R-:W-:Y:S02]  /*7c60*/  LDGSTS.E [R19+0x3000c], desc[UR16][R166.64], !P6 ;  /* 0x3000c000a6137fae */ /* 0x000fe4000f121850 */
[C---:B------:R-:W-:Y:S02]  /*7c70*/  IMAD.WIDE R160, R8.reuse, 0x4, R160 ;  /* 0x0000000408a07825 */ /* 0x040fe400078e02a0 */
[----:B------:R-:W-:Y:S02]  /*7c80*/  LDGSTS.E [R17+0x30000], desc[UR16][R168.64], !P1 ;  /* 0x30000000a8117fae */ /* 0x000fe4000c921850 */
[C---:B------:R-:W-:Y:S02]  /*7c90*/  IMAD.WIDE R158, R8.reuse, 0x4, R158 ;  /* 0x00000004089e7825 */ /* 0x040fe400078e029e */
[----:B------:R-:W-:Y:S02]  /*7ca0*/  LDGSTS.E [R17+0x30004], desc[UR16][R216.64], !P3 ;  /* 0x30004000d8117fae */ /* 0x000fe4000d921850 */
[----:B------:R-:W-:-:S04]  /*7cb0*/  IMAD.WIDE R30, R8, 0x4, R30 ;  /* 0x00000004081e7825 */ /* 0x000fc800078e021e */
        /* <DEDUP_REMOVED lines=42> */
[----:B-1----:R-:W-:Y:S02]  /*7f60*/  VIADD R10, R10, 0xffffff9c ;  /* 0xffffff9c0a0a7836 */ /* 0x002fe40000000000 */
[C---:B------:R-:W-:Y:S02]  /*7f70*/  IMAD.WIDE R32, R9.reuse, 0x4, R32 ;  /* 0x0000000409207825 */ /* 0x040fe400078e0220 */
[----:B------:R-:W-:Y:S01]  /*7f80*/  LDGSTS.E [R17+0x3000c], desc[UR16][R162.64], !P6 ;  /* 0x3000c000a2117fae */ /* 0x000fe2000f121850 */
[----:B------:R-:W-:Y:S01]  /*7f90*/  ISETP.GE.U32.AND P3, PT, R10, 0x7fffff7d, PT ;  /* 0x7fffff7d0a00780c */ /* 0x000fe20003f66070 */
[C---:B------:R-:W-:Y:S02]  /*7fa0*/  IMAD.WIDE R184, R9.reuse, 0x4, R184 ;  /* 0x0000000409b87825 */ /* 0x040fe400078e02b8 */
[----:B------:R-:W0:Y:S02]  /*7fb0*/  LDGDEPBAR ;  /* 0x00000000000079af */ /* 0x000e240000000000 */
[----:B------:R-:W-:-:S02]  /*7fc0*/  IMAD.WIDE R196, R9, 0x4, R196 ;  /* 0x0000000409c47825 */ /* 0x000fc400078e02c4 */
[----:B------:R-:W-:Y:S02]  /*7fd0*/  LDGSTS.E [R13+0x10000], desc[UR16][R206.64], P0 ;  /* 0x10000000ce0d7fae */ /* 0x000fe40008121850 */
[----:B------:R-:W-:Y:S02]  /*7fe0*/  IMAD.WIDE R204, R9, 0x4, R204 ;  /* 0x0000000409cc7825 */ /* 0x000fe400078e02cc */
[----:B------:R-:W-:Y:S02]  /*7ff0*/  LDGSTS.E [R13+0x10400], desc[UR16][R94.64], P0 ;  /* 0x104000005e0d7fae */ /* 0x000fe40008121850 */
[----:B--2---:R-:W-:Y:S02]  /*8000*/  VIADD R3, R3, 0xffffff9d ;  /* 0xffffff9d03037836 */ /* 0x004fe40000000000 */
[----:B------:R-:W-:Y:S01]  /*8010*/  LDGSTS.E [R13+0x10800], desc[UR16][R92.64], P0 ;  /* 0x108000005c0d7fae */ /* 0x000fe20008121850 */
[----:B----4-:R-:W-:Y:S02]  /*8020*/  VIADD R7, R7, 0xffffff9b ;  /* 0xffffff9b07077836 */ /* 0x010fe40000000000 */
[----:B------:R-:W-:Y:S01]  /*8030*/  ISETP.GE.U32.AND P1, PT, R3, 0x7fffff7e, PT ;  /* 0x7fffff7e0300780c */ /* 0x000fe20003f26070 */
[----:B------:R-:W-:Y:S01]  /*8040*/  LDGSTS.E [R13+0x10c00], desc[UR16][R90.64], P0 ;  /* 0x10c000005a0d7fae */ /* 0x000fe20008121850 */
[----:B------:R-:W1:Y:S03]  /*8050*/  LDC R3, c[0x0][0x230] ;  /* 0x00008c00ff037b82 */ /* 0x000e660000000800 */
        /* <DEDUP_REMOVED lines=60> */
[----:B------:R-:W0:Y:S01]  /*8420*/  LDGDEPBAR ;  /* 0x00000000000079af */ /* 0x000e220000000000 */
[----:B------:R-:W-:Y:S01]  /*8430*/  BAR.SYNC.DEFER_BLOCKING 0x0 ;  /* 0x0000000000007b1d */ /* 0x000fe20000010000 */
[----:B------:R-:W-:-:S04]  /*8440*/  IMAD.WIDE R210, R9, 0x4, R210 ;  /* 0x0000000409d27825 */ /* 0x000fc800078e02d2 */
[----:B------:R-:W-:Y:S01]  /*8450*/  IMAD.WIDE R208, R9, 0x4, R208 ;  /* 0x0000000409d07825 */ /* 0x000fe200078e02d0 */
[----:B------:R-:W5:Y:S01]  /*8460*/  LDL.LU R10, [R1+0x42c] ;  /* 0x00042c00010a7983 */ /* 0x000f620000300800 */
[----:B------:R-:W-:Y:S02]  /*8470*/  ISETP.GE.U32.AND P5, PT, R7, 0x7fffff7c, PT ;  /* 0x7fffff7c0700780c */ /* 0x000fe40003fa6070 */
[----:B-1----:R-:W-:Y:S02]  /*8480*/  VIADD R3, R3, 0xffffff9a ;  /* 0xffffff9a03037836 */ /* 0x002fe40000000000 */
[----:B------:R-:W-:Y:S01]  /*8490*/  IMAD.WIDE R186, R9, 0x4, R186 ;  /* 0x0000000409ba7825 */ /* 0x000fe200078e02ba */
[----:B------:R-:W5:Y:S02]  /*84a0*/  LDL.LU R7, [R1+0x428] ;  /* 0x0004280001077983 */ /* 0x000f640000300800 */
[----:B------:R-:W-:Y:S01]  /*84b0*/  ISETP.GE.U32.AND P6, PT, R3, 0x7fffff7b, PT ;  /* 0x7fffff7b0300780c */ /* 0x000fe20003fc6070 */
[C---:B------:R-:W-:Y:S01]  /*84c0*/  IMAD.WIDE R200, R9.reuse, 0x4, R200 ;  /* 0x0000000409c87825 */ /* 0x040fe200078e02c8 */
[----:B------:R1:W-:Y:S01]  /*84d0*/  STL [R1], RZ ;  /* 0x000000ff01007387 */ /* 0x0003e20000100800 */
[----:B------:R-:W2:Y:S02]  /*84e0*/  LDC R3, c[0x0][0x230] ;  /* 0x00008c00ff037b82 */ /* 0x000ea40000000800 */
[C---:B------:R-:W-:Y:S01]  /*84f0*/  IMAD.WIDE R190, R9.reuse, 0x4, R190 ;  /* 0x0000000409be7825 */ /* 0x040fe200078e02be */
[----:B------:R1:W-:Y:S03]  /*8500*/  STL [R1+0x4], RZ ;  /* 0x000004ff01007387 */ /* 0x0003e60000100800 */
[C---:B------:R-:W-:Y:S01]  /*8510*/  IMAD.WIDE R194, R9.reuse, 0x4, R194 ;  /* 0x0000000409c27825 */ /* 0x040fe200078e02c2 */
[----:B------:R-:W-:Y:S01]  /*8520*/  @!PT LDS RZ, [RZ] ;  /* 0x00000000fffff984 */ /* 0x000fe20000000800 */
[----:B------:R-:W-:Y:S01]  /*8530*/  @!PT LDS RZ, [RZ] ;  /* 0x00000000fffff984 */ /* 0x000fe20000000800 */
[----:B------:R-:W-:Y:S01]  /*8540*/  @!PT LDS RZ, [RZ] ;  /* 0x00000000fffff984 */ /* 0x000fe20000000800 */
[----:B------:R4:W-:Y:S03]  /*8550*/  LDGSTS.E [R24+0x34000], desc[UR16][R32.64], !P4 ;  /* 0x3400000020187fae */ /* 0x0009e6000e121850 */
[C---:B---3--:R-:W-:Y:S01]  /*8560*/  IMAD.WIDE R202, R9.reuse, 0x4, R202 ;  /* 0x0000000409ca7825 */ /* 0x048fe200078e02ca */
[----:B------:R-:W-:Y:S03]  /*8570*/  LDGSTS.E [R24+0x34004], desc[UR16][R184.64], !P2 ;  /* 0x34004000b8187fae */ /* 0x000fe6000d121850 */
[C---:B------:R-:W-:Y:S01]  /*8580*/  IMAD.WIDE R198, R9.reuse, 0x4, R198 ;  /* 0x0000000409c67825 */ /* 0x040fe200078e02c6 */
[----:B------:R-:W-:Y:S03]  /*8590*/  LDGSTS.E [R24+0x34008], desc[UR16][R196.64], !P1 ;  /* 0x34008000c4187fae */ /* 0x000fe6000c921850 */
[C---:B------:R-:W-:Y:S01]  /*85a0*/  IMAD.WIDE R192, R9.reuse, 0x4, R192 ;  /* 0x0000000409c07825 */ /* 0x040fe200078e02c0 */
[----:B----4-:R-:W3:Y:S01]  /*85b0*/  LDC R33, c[0x0][0x230] ;  /* 0x00008c00ff217b82 */ /* 0x010ee20000000800 */
[----:B------:R4:W-:Y:S02]  /*85c0*/  LDGSTS.E [R24+0x3400c], desc[UR16][R204.64], !P3 ;  /* 0x3400c000cc187fae */ /* 0x0009e4000d921850 */
[----:B------:R-:W-:-:S02]  /*85d0*/  IMAD.WIDE R176, R9, 0x4, R176 ;  /* 0x0000000409b07825 */ /* 0x000fc400078e02b0 */
[----:B------:R1:W-:Y:S02]  /*85e0*/  LDGSTS.E [R22+0x34000], desc[UR16][R210.64], !P5 ;  /* 0x34000000d2167fae */ /* 0x0003e4000e921850 */
[C---:B------:R-:W-:Y:S01]  /*85f0*/  IMAD.WIDE R174, R9.reuse, 0x4, R174 ;  /* 0x0000000409ae7825 */ /* 0x040fe200078e02ae */
[----:B------:R-:W1:Y:S01]  /*8600*/  LDC R32, c[0x0][0x230] ;  /* 0x00008c00ff207b82 */ /* 0x000e620000000800 */
[----:B------:R-:W-:Y:S02]  /*8610*/  LDGSTS.E [R22+0x34004], desc[UR16][R208.64], !P6 ;  /* 0x34004000d0167fae */ /* 0x000fe4000f121850 */
[C---:B------:R-:W-:Y:S02]  /*8620*/  IMAD.WIDE R188, R9.reuse, 0x4, R188 ;  /* 0x0000000409bc7825 */ /* 0x040fe400078e02bc */
[----:B------:R1:W-:Y:S02]  /*8630*/  STL [R1+0x8], RZ ;  /* 0x000008ff01007387 */ /* 0x0003e40000100800 */
[C---:B------:R-:W-:Y:S01]  /*8640*/  IMAD.WIDE R178, R9.reuse, 0x4, R178 ;  /* 0x0000000409b27825 */ /* 0x040fe200078e02b2 */
[----:B----4-:R-:W4:Y:S01]  /*8650*/  LDC R205, c[0x0][0x230] ;  /* 0x00008c00ffcd7b82 */ /* 0x010f220000000800 */
[----:B------:R1:W-:Y:S02]  /*8660*/  STL [R1+0xc], RZ ;  /* 0x00000cff01007387 */ /* 0x0003e40000100800 */
[----:B------:R-:W-:-:S02]  /*8670*/  IMAD.WIDE R220, R9, 0x4, R220 ;  /* 0x0000000409dc7825 */ /* 0x000fc400078e02dc */
[----:B------:R1:W-:Y:S02]  /*8680*/  STL [R1+0x10], RZ ;  /* 0x000010ff01007387 */ /* 0x0003e40000100800 */
[----:B------:R-:W-:Y:S01]  /*8690*/  IMAD.WIDE R172, R9, 0x4, R172 ;  /* 0x0000000409ac7825 */ /* 0x000fe200078e02ac */
[----:B------:R-:W4:Y:S01]  /*86a0*/  LDC R197, c[0x0][0x230] ;  /* 0x00008c00ffc57b82 */ /* 0x000f220000000800 */
[----:B------:R1:W-:Y:S02]  /*86b0*/  STL [R1+0x14], RZ ;  /* 0x000014ff01007387 */ /* 0x0003e40000100800 */
[----:B---3--:R-:W-:Y:S02]  /*86c0*/  VIADD R24, R33, 0xffffff98 ;  /* 0xffffff9821187836 */ /* 0x008fe40000000000 */
[----:B------:R3:W-:Y:S01]  /*86d0*/  STL [R1+0x18], RZ ;  /* 0x000018ff01007387 */ /* 0x0007e20000100800 */
[----:B--2---:R-:W-:Y:S02]  /*86e0*/  VIADD R3, R3, 0xffffffa0 ;  /* 0xffffffa003037836 */ /* 0x004fe40000000000 */
[----:B------:R-:W2:Y:S01]  /*86f0*/  LDC R204, c[0x0][0x230] ;  /* 0x00008c00ffcc7b82 */ /* 0x000ea20000000800 */
[----:B-1----:R-:W-:Y:S01]  /*8700*/  VIADD R32, R32, 0xffffff99 ;  /* 0xffffff9920207836 */ /* 0x002fe20000000000 */
[----:B------:R-:W-:Y:S01]  /*8710*/  ISETP.GE.U32.AND P1, PT, R24, 0x7fffff79, PT ;  /* 0x7fffff791800780c */ /* 0x000fe20003f26070 */
[----:B------:R3:W-:Y:S01]  /*8720*/  STL [R1+0x1c], RZ ;  /* 0x00001cff01007387 */ /* 0x0007e20000100800 */
[----:B------:R-:W-:-:S02]  /*8730*/  IMAD.WIDE R218, R9, 0x4, R218 ;  /* 0x0000000409da7825 */ /* 0x000fc400078e02da */
[----:B------:R-:W-:Y:S01]  /*8740*/  ISETP.GE.U32.AND P0, PT, R32, 0x7fffff7a, PT ;  /* 0x7fffff7a2000780c */ /* 0x000fe20003f06070 */
[----:B------:R3:W-:Y:S01]  /*8750*/  STL [R1+0x20], RZ ;  /* 0x000020ff01007387 */ /* 0x0007e20000100800 */
[----:B------:R-:W1:Y:S01]  /*8760*/  LDC R184, c[0x0][0x230] ;  /* 0x00008c00ffb87b82 */ /* 0x000e620000000800 */
[----:B----4-:R-:W-:Y:S01]  /*8770*/  VIADD R32, R205, 0xffffff95 ;  /* 0xffffff95cd207836 */ /* 0x010fe20000000000 */
[----:B------:R-:W4:Y:S01]  /*8780*/  S2R R211, SR_TID.X ;  /* 0x0000000000d37919 */ /* 0x000f220000002100 */
[----:B------:R-:W-:-:S03]  /*8790*/  IMAD.WIDE R182, R9, 0x4, R182 ;  /* 0x0000000409b67825 */ /* 0x000fc600078e02b6 */
[----:B------:R-:W-:Y:S01]  /*87a0*/  ISETP.GE.U32.AND P4, PT, R32, 0x7fffff76, PT ;  /* 0x7fffff762000780c */ /* 0x000fe20003f86070 */
[----:B------:R3:W-:Y:S01]  /*87b0*/  STL [R1+0x24], RZ ;  /* 0x000024ff01007387 */ /* 0x0007e20000100800 */
[----:B------:R-:W3:Y:S01]  /*87c0*/  LDC R33, c[0x0][0x230] ;  /* 0x00008c00ff217b82 */ /* 0x000ee20000000800 */
[----:B------:R-:W-:Y:S02]  /*87d0*/  VIADD R24, R197, 0xffffff94 ;  /* 0xffffff94c5187836 */ /* 0x000fe40000000000 */
[----:B------:R-:W-:Y:S01]  /*87e0*/  LDGSTS.E [R22+0x34008], desc[UR16][R186.64], !P0 ;  /* 0x34008000ba167fae */ /* 0x000fe2000c121850 */
[----:B------:R-:W-:Y:S02]  /*87f0*/  IMAD.WIDE R214, R9, 0x4, R214 ;  /* 0x0000000409d67825 */ /* 0x000fe400078e02d6 */
[----:B------:R-:W-:Y:S01]  /*8800*/  ISETP.GE.U32.AND P5, PT, R24, 0x7fffff75, PT ;  /* 0x7fffff751800780c */ /* 0x000fe20003fa6070 */
[----:B------:R4:W-:Y:S01]  /*8810*/  LDGSTS.E [R22+0x3400c], desc[UR16][R200.64], !P1 ;  /* 0x3400c000c8167fae */ /* 0x0009e2000c921850 */
[----:B------:R-:W4:Y:S01]  /*8820*/  LDC R185, c[0x0][0x230] ;  /* 0x00008c00ffb97b82 */ /* 0x000f220000000800 */
[----:B--2---:R-:W-:-:S02]  /*8830*/  VIADD R24, R204, 0xffffff93 ;  /* 0xffffff93cc187836 */ /* 0x004fc40000000000 */
[----:B------:R2:W-:Y:S01]  /*8840*/  STL [R1+0x28], RZ ;  /* 0x000028ff01007387 */ /* 0x0005e20000100800 */
[C---:B------:R-:W-:Y:S02]  /*8850*/  IMAD.WIDE R170, R9.reuse, 0x4, R170 ;  /* 0x0000000409aa7825 */ /* 0x040fe400078e02aa */
[----:B------:R-:W-:Y:S01]  /*8860*/  ISETP.GE.U32.AND P6, PT, R24, 0x7fffff74, PT ;  /* 0x7fffff741800780c */ /* 0x000fe20003fc6070 */
[----:B------:R2:W-:Y:S01]  /*8870*/  STL [R1+0x2c], RZ ;  /* 0x00002cff01007387 */ /* 0x0005e20000100800 */
[----:B------:R-:W2:Y:S01]  /*8880*/  LDC R196, c[0x0][0x230] ;  /* 0x00008c00ffc47b82 */ /* 0x000ea20000000800 */
[----:B-1----:R-:W-:Y:S02]  /*8890*/  VIADD R184, R184, 0xffffff97 ;  /* 0xffffff97b8b87836 */ /* 0x002fe40000000000 */
[----:B------:R1:W-:Y:S01]  /*88a0*/  STL [R1+0x30], RZ ;  /* 0x000030ff01007387 */ /* 0x0003e20000100800 */
[----:B------:R-:W-:Y:S02]  /*88b0*/  IMAD.WIDE R180, R9, 0x4, R180 ;  /* 0x0000000409b47825 */ /* 0x000fe400078e02b4 */
[----:B------:R-:W-:Y:S01]  /*88c0*/  ISETP.GE.U32.AND P2, PT, R184, 0x7fffff78, PT ;  /* 0x7fffff78b800780c */ /* 0x000fe20003f46070 */
[----:B------:R1:W-:Y:S01]  /*88d0*/  STL [R1+0x34], RZ ;  /* 0x000034ff01007387 */ /* 0x0003e20000100800 */
[----:B------:R-:W1:Y:S01]  /*88e0*/  LDC R32, c[0x0][0x230] ;  /* 0x00008c00ff207b82 */ /* 0x000e620000000800 */
[----:B---3--:R-:W-:-:S02]  /*88f0*/  VIADD R33, R33, 0xffffff96 ;  /* 0xffffff9621217836 */ /* 0x008fc40000000000 */
[----:B------:R3:W-:Y:S01]  /*8900*/  STL [R1+0x38], RZ ;  /* 0x000038ff01007387 */ /* 0x0007e20000100800 */
[----:B----4-:R-:W-:Y:S01]  /*8910*/  LOP3.LUT R211, R211, 0x1f, RZ, 0xc0, !PT ;  /* 0x0000001fd3d37812 */ /* 0x010fe200078ec0ff */
[----:B------:R-:W-:Y:S01]  /*8920*/  IMAD.WIDE R164, R9, 0x4, R164 ;  /* 0x0000000409a47825 */ /* 0x000fe200078e02a4 */
[----:B------:R-:W-:Y:S01]  /*8930*/  ISETP.GE.U32.AND P3, PT, R33, 0x7fffff77, PT ;  /* 0x7fffff772100780c */ /* 0x000fe20003f66070 */
[----:B------:R3:W-:Y:S01]  /*8940*/  STL [R1+0x3c], RZ ;  /* 0x00003cff01007387 */ /* 0x0007e20000100800 */
[----:B------:R-:W4:Y:S01]  /*8950*/  LDC R197, c[0x0][0x230] ;  /* 0x00008c00ffc57b82 */ /* 0x000f220000000800 */
[----:B------:R-:W-:Y:S02]  /*8960*/  VIADD R24, R185, 0xffffff92 ;  /* 0xffffff92b9187836 */ /* 0x000fe40000000000 */
[----:B------:R-:W-:Y:S01]  /*8970*/  LDGSTS.E [R25+0x34000], desc[UR16][R190.64], !P2 ;  /* 0x34000000be197fae */ /* 0x000fe2000d121850 */
[----:B------:R-:W-:Y:S02]  /*8980*/  IMAD.WIDE R26, R9, 0x4, R26 ;  /* 0x00000004091a7825 */ /* 0x000fe400078e021a */
[----:B------:R-:W-:Y:S01]  /*8990*/  ISETP.GE.U32.AND P0, PT, R24, 0x7fffff73, PT ;  /* 0x7fffff731800780c */ /* 0x000fe20003f06070 */
[----:B------:R3:W-:Y:S01]  /*89a0*/  STL [R1+0x40], RZ ;  /* 0x000040ff01007387 */ /* 0x0007e20000100800 */
[----:B------:R-:W3:Y:S01]  /*89b0*/  LDC R205, c[0x0][0x230] ;  /* 0x00008c00ffcd7b82 */ /* 0x000ee20000000800 */
[----:B--2---:R-:W-:-:S02]  /*89c0*/  VIADD R22, R196, 0xffffff91 ;  /* 0xffffff91c4167836 */ /* 0x004fc40000000000 */
[----:B------:R-:W-:Y:S01]  /*89d0*/  LDGSTS.E [R25+0x34004], desc[UR16][R194.64], !P3 ;  /* 0x34004000c2197fae */ /* 0x000fe2000d921850 */
[C---:B------:R-:W-:Y:S02]  /*89e0*/  IMAD.WIDE R28, R9.reuse, 0x4, R28 ;  /* 0x00000004091c7825 */ /* 0x040fe400078e021c */
[----:B------:R-:W-:Y:S01]  /*89f0*/  ISETP.GE.U32.AND P1, PT, R22, 0x7fffff72, PT ;  /* 0x7fffff721600780c */ /* 0x000fe20003f26070 */
[----:B------:R-:W-:Y:S01]  /*8a00*/  LDGSTS.E [R25+0x34008], desc[UR16][R202.64], !P4 ;  /* 0x34008000ca197fae */ /* 0x000fe2000e121850 */
[----:B------:R-:W2:Y:S01]  /*8a10*/  LDC R204, c[0x0][0x230] ;  /* 0x00008c00ffcc7b82 */ /* 0x000ea20000000800 */
[----:B-1----:R-:W-:Y:S02]  /*8a20*/  VIADD R32, R32, 0xffffff90 ;  /* 0xffffff9020207836 */ /* 0x002fe40000000000 */
[----:B------:R4:W-:Y:S01]  /*8a30*/  LDGSTS.E [R25+0x3400c], desc[UR16][R198.64], !P5 ;  /* 0x3400c000c6197fae */ /* 0x0009e2000e921850 */
[C---:B------:R-:W-:Y:S02]  /*8a40*/  IMAD.WIDE R166, R9.reuse, 0x4, R166 ;  /* 0x0000000409a67825 */ /* 0x040fe400078e02a6 */
[----:B------:R-:W-:Y:S01]  /*8a50*/  ISETP.GE.U32.AND P2, PT, R32, 0x7fffff71, PT ;  /* 0x7fffff712000780c */ /* 0x000fe20003f46070 */
[----:B------:R1:W-:Y:S01]  /*8a60*/  STL [R1+0x44], RZ ;  /* 0x000044ff01007387 */ /* 0x0003e20000100800 */
[----:B------:R-:W1:Y:S01]  /*8a70*/  LDC R33, c[0x0][0x230] ;  /* 0x00008c00ff217b82 */ /* 0x000e620000000800 */
[----:B------:R-:W-:-:S02]  /*8a80*/  IMAD.WIDE R168, R9, 0x4, R168 ;  /* 0x0000000409a87825 */ /* 0x000fc400078e02a8 */
[----:B------:R1:W-:Y:S02]  /*8a90*/  STL [R1+0x48], RZ ;  /* 0x000048ff01007387 */ /* 0x0003e40000100800 */
[----:B------:R-:W-:Y:S02]  /*8aa0*/  IMAD.WIDE R216, R9, 0x4, R216 ;  /* 0x0000000409d87825 */ /* 0x000fe400078e02d8 */
[----:B------:R1:W-:Y:S01]  /*8ab0*/  STL [R1+0x4c], RZ ;  /* 0x00004cff01007387 */ /* 0x0003e20000100800 */
[----:B------:R-:W1:Y:S01]  /*8ac0*/  LDC R184, c[0x0][0x230] ;  /* 0x00008c00ffb87b82 */ /* 0x000e620000000800 */
[----:B----4-:R-:W-:Y:S02]  /*8ad0*/  VIADD R25, R197, 0xffffff8f ;  /* 0xffffff8fc5197836 */ /* 0x010fe40000000000 */
[----:B---3--:R-:W-:Y:S01]  /*8ae0*/  VIADD R24, R205, 0xffffff8e ;  /* 0xffffff8ecd187836 */ /* 0x008fe20000000000 */
[----:B------:R-:W-:Y:S01]  /*8af0*/  LDGSTS.E [R23+0x34000], desc[UR16][R192.64], !P6 ;  /* 0x34000000c0177fae */ /* 0x000fe2000f121850 */
[----:B------:R-:W-:Y:S01]  /*8b00*/  IMAD.WIDE R212, R9, 0x4, R212 ;  /* 0x0000000409d47825 */ /* 0x000fe200078e02d4 */
[----:B------:R-:W-:-:S02]  /*8b10*/  ISETP.GE.U32.AND P3, PT, R25, 0x7fffff70, PT ;  /* 0x7fffff701900780c */ /* 0x000fc40003f66070 */
[----:B------:R-:W3:Y:S01]  /*8b20*/  LDC R186, c[0x0][0x230] ;  /* 0x00008c00ffba7b82 */ /* 0x000ee20000000800 */
[----:B--2---:R-:W-:Y:S01]  /*8b30*/  VIADD R22, R204, 0xffffff8d ;  /* 0xffffff8dcc167836 */ /* 0x004fe20000000000 */
[----:B------:R-:W-:Y:S01]  /*8b40*/  ISETP.GE.U32.AND P4, PT, R24, 0x7fffff6f, PT ;  /* 0x7fffff6f1800780c */ /* 0x000fe20003f86070 */
[----:B------:R2:W-:Y:S01]  /*8b50*/  STL [R1+0x50], RZ ;  /* 0x000050ff01007387 */ /* 0x0005e20000100800 */
[----:B------:R-:W-:Y:S02]  /*8b60*/  IMAD.WIDE R162, R9, 0x4, R162 ;  /* 0x0000000409a27825 */ /* 0x000fe400078e02a2 */
[----:B------:R-:W-:Y:S01]  /*8b70*/  ISETP.GE.U32.AND P5, PT, R22, 0x7fffff6e, PT ;  /* 0x7fffff6e1600780c */ /* 0x000fe20003fa6070 */
[----:B------:R-:W-:Y:S01]  /*8b80*/  LDGSTS.E [R23+0x34004], desc[UR16][R176.64], !P0 ;  /* 0x34004000b0177fae */ /* 0x000fe2000c121850 */
[----:B------:R-:W4:Y:S01]  /*8b90*/  LDC R190, c[0x0][0x230] ;  /* 0x00008c00ffbe7b82 */ /* 0x000f220000000800 */
[----:B-1----:R-:W-:Y:S02]  /*8ba0*/  VIADD R24, R33, 0xffffff8c ;  /* 0xffffff8c21187836 */ /* 0x002fe40000000000 */
[----:B------:R2:W-:Y:S01]  /*8bb0*/  STL [R1+0x54], RZ ;  /* 0x000054ff01007387 */ /* 0x0005e20000100800 */
[----:B------:R-:W-:-:S02]  /*8bc0*/  IMAD.WIDE R206, R8, 0x4, R206 ;  /* 0x0000000408ce7825 */ /* 0x000fc400078e02ce */
[----:B------:R-:W-:Y:S01]  /*8bd0*/  ISETP.GE.U32.AND P0, PT, R24, 0x7fffff6d, PT ;  /* 0x7fffff6d1800780c */ /* 0x000fe20003f06070 */
[----:B------:R-:W-:Y:S01]  /*8be0*/  LDGSTS.E [R23+0x34008], desc[UR16][R174.64], !P1 ;  /* 0x34008000ae177fae */ /* 0x000fe2000c921850 */
[----:B------:R-:W1:Y:S01]  /*8bf0*/  LDC R187, c[0x0][0x230] ;  /* 0x00008c00ffbb7b82 */ /* 0x000e620000000800 */
[C---:B------:R-:W-:Y:S02]  /*8c00*/  IMAD.WIDE R94, R8.reuse, 0x4, R94 ;  /* 0x00000004085e7825 */ /* 0x040fe400078e025e */
[----:B------:R2:W-:Y:S02]  /*8c10*/  STL [R1+0x58], RZ ;  /* 0x000058ff01007387 */ /* 0x0005e40000100800 */
[----:B------:R-:W-:Y:S02]  /*8c20*/  IMAD.WIDE R92, R8, 0x4, R92 ;  /* 0x00000004085c7825 */ /* 0x000fe400078e025c */
[----:B------:R2:W-:Y:S01]  /*8c30*/  LDGSTS.E [R23+0x3400c], desc[UR16][R188.64], !P2 ;  /* 0x3400c000bc177fae */ /* 0x0005e2000d121850 */
[----:B------:R-:W1:Y:S01]  /*8c40*/  LDC R185, c[0x0][0x230] ;  /* 0x00008c00ffb97b82 */ /* 0x000e620000000800 */
[----:B---3--:R-:W-:-:S02]  /*8c50*/  VIADD R22, R186, 0xffffff8a ;  /* 0xffffff8aba167836 */ /* 0x008fc40000000000 */
[----:B------:R3:W-:Y:S01]  /*8c60*/  STL [R1+0x5c], RZ ;  /* 0x00005cff01007387 */ /* 0x0007e20000100800 */
[----:B------:R-:W-:Y:S02]  /*8c70*/  IMAD.WIDE R90, R8, 0x4, R90 ;  /* 0x00000004085a7825 */ /* 0x000fe400078e025a */
[----:B------:R-:W-:Y:S01]  /*8c80*/  ISETP.GE.U32.AND P2, PT, R22, 0x7fffff6b, PT ;  /* 0x7fffff6b1600780c */ /* 0x000fe20003f46070 */
[----:B------:R3:W-:Y:S01]  /*8c90*/  STL [R1+0x60], RZ ;  /* 0x000060ff01007387 */ /* 0x0007e20000100800 */
[----:B------:R-:W3:Y:S01]  /*8ca0*/  LDC R32, c[0x0][0x230] ;  /* 0x00008c00ff207b82 */ /* 0x000ee20000000800 */
[----:B----4-:R-:W-:Y:S02]  /*8cb0*/  VIADD R24, R190, 0xffffff87 ;  /* 0xffffff87be187836 */ /* 0x010fe40000000000 */
[----:B--2---:R-:W-:Y:S01]  /*8cc0*/  VIADD R23, R184, 0xffffff8b ;  /* 0xffffff8bb8177836 */ /* 0x004fe20000000000 */
[----:B------:R2:W-:Y:S01]  /*8cd0*/  STL [R1+0x64], RZ ;  /* 0x000064ff01007387 */ /* 0x0005e20000100800 */
[----:B------:R-:W-:Y:S01]  /*8ce0*/  IMAD.WIDE R88, R8, 0x4, R88 ;  /* 0x0000000408587825 */ /* 0x000fe200078e0258 */
[----:B------:R-:W-:-:S02]  /*8cf0*/  ISETP.GE.U32.AND P6, PT, R24, 0x7fffff68, PT ;  /* 0x7fffff681800780c */ /* 0x000fc40003fc6070 */
[----:B------:R-:W-:Y:S01]  /*8d00*/  LDGSTS.E [R21+0x34000], desc[UR16][R178.64], !P3 ;  /* 0x34000000b2157fae */ /* 0x000fe2000d921850 */
[----:B------:R-:W-:Y:S01]  /*8d10*/  ISETP.GE.U32.AND P1, PT, R23, 0x7fffff6c, PT ;  /* 0x7fffff6c1700780c */ /* 0x000fe20003f26070 */
[----:B-1----:R-:W-:Y:S01]  /*8d20*/  VIADD R23, R187, 0xffffff89 ;  /* 0xffffff89bb177836 */ /* 0x002fe20000000000 */
[----:B------:R-:W1:Y:S01]  /*8d30*/  LDC R25, c[0x0][0x230] ;  /* 0x00008c00ff197b82 */ /* 0x000e620000000800 */
[----:B------:R2:W-:Y:S01]  /*8d40*/  STL [R1+0x68], RZ ;  /* 0x000068ff01007387 */ /* 0x0005e20000100800 */
[C---:B------:R-:W-:Y:S02]  /*8d50*/  IMAD.WIDE R86, R8.reuse, 0x4, R86 ;  /* 0x0000000408567825 */ /* 0x040fe400078e0256 */
[----:B------:R-:W-:Y:S01]  /*8d60*/  ISETP.GE.U32.AND P3, PT, R23, 0x7fffff6a, PT ;  /* 0x7fffff6a1700780c */ /* 0x000fe20003f66070 */
[----:B------:R-:W-:Y:S01]  /*8d70*/  LDGSTS.E [R21+0x34004], desc[UR16][R220.64], !P4 ;  /* 0x34004000dc157fae */ /* 0x000fe2000e121850 */
[----:B------:R-:W-:Y:S02]  /*8d80*/  VIADD R22, R185, 0xffffff88 ;  /* 0xffffff88b9167836 */ /* 0x000fe40000000000 */
[----:B------:R-:W4:Y:S01]  /*8d90*/  LDC R33, c[0x0][0x230] ;  /* 0x00008c00ff217b82 */ /* 0x000f220000000800 */
[----:B------:R2:W-:Y:S01]  /*8da0*/  STL [R1+0x6c], RZ ;  /* 0x00006cff01007387 */ /* 0x0005e20000100800 */
[----:B------:R-:W-:Y:S01]  /*8db0*/  IMAD.WIDE R84, R8, 0x4, R84 ;  /* 0x0000000408547825 */ /* 0x000fe200078e0254 */
[----:B------:R-:W-:-:S02]  /*8dc0*/  ISETP.GE.U32.AND P4, PT, R22, 0x7fffff69, PT ;  /* 0x7fffff691600780c */ /* 0x000fc40003f86070 */
[----:B------:R2:W-:Y:S01]  /*8dd0*/  LDGSTS.E [R21+0x34008], desc[UR16][R172.64], !P5 ;  /* 0x34008000ac157fae */ /* 0x0005e2000e921850 */
[----:B------:R-:W-:Y:S01]  /*8de0*/  ISETP.GE.AND P5, PT, R211, R3, PT ;  /* 0x00000003d300720c */ /* 0x000fe20003fa6270 */
[----:B---3--:R-:W-:Y:S01]  /*8df0*/  VIADD R3, R32, 0xffffff86 ;  /* 0xffffff8620037836 */ /* 0x008fe20000000000 */
[----:B------:R-:W3:Y:S01]  /*8e00*/  LDC R24, c[0x0][0x230] ;  /* 0x00008c00ff187b82 */ /* 0x000ee20000000800 */
[----:B------:R1:W-:Y:S01]  /*8e10*/  STL [R1+0x70], RZ ;  /* 0x000070ff01007387 */ /* 0x0003e20000100800 */
[----:B------:R-:W-:-:S03]  /*8e20*/  IMAD.WIDE R82, R8, 0x4, R82 ;  /* 0x0000000408527825 */ /* 0x000fc600078e0252 */
[----:B------:R1:W-:Y:S01]  /*8e30*/  STL [R1+0x74], RZ ;  /* 0x000074ff01007387 */ /* 0x0003e20000100800 */
[C---:B------:R-:W-:Y:S02]  /*8e40*/  IMAD.WIDE R80, R8.reuse, 0x4, R80 ;  /* 0x0000000408507825 */ /* 0x040fe400078e0250 */
[----:B------:R-:W4:Y:S01]  /*8e50*/  LDC R23, c[0x0][0x230] ;  /* 0x00008c00ff177b82 */ /* 0x000f220000000800 */
[----:B------:R1:W-:Y:S02]  /*8e60*/  STL [R1+0x78], RZ ;  /* 0x000078ff01007387 */ /* 0x0003e40000100800 */
[----:B-1----:R-:W-:Y:S02]  /*8e70*/  VIADD R22, R25, 0xffffff85 ;  /* 0xffffff8519167836 */ /* 0x002fe40000000000 */
[C---:B------:R-:W-:Y:S01]  /*8e80*/  IMAD.WIDE R78, R8.reuse, 0x4, R78 ;  /* 0x00000004084e7825 */ /* 0x040fe200078e024e */
[----:B------:R1:W-:Y:S02]  /*8e90*/  STL [R1+0x7c], RZ ;  /* 0x00007cff01007387 */ /* 0x0003e40000100800 */
[----:B--2---:R-:W2:Y:S02]  /*8ea0*/  LDC R172, c[0x0][0x230] ;  /* 0x00008c00ffac7b82 */ /* 0x004ea40000000800 */
[----:B------:R1:W-:Y:S01]  /*8eb0*/  STL [R1+0x80], RZ ;  /* 0x000080ff01007387 */ /* 0x0003e20000100800 */
[----:B------:R-:W-:-:S03]  /*8ec0*/  IMAD.WIDE R76, R8, 0x4, R76 ;  /* 0x00000004084c7825 */ /* 0x000fc600078e024c */
[----:B------:R1:W-:Y:S01]  /*8ed0*/  STL [R1+0x84], RZ ;  /* 0x000084ff01007387 */ /* 0x0003e20000100800 */
[C---:B------:R-:W-:Y:S01]  /*8ee0*/  IMAD.WIDE R74, R8.reuse, 0x4, R74 ;  /* 0x00000004084a7825 */ /* 0x040fe200078e024a */
[----:B------:R-:W3:Y:S02]  /*8ef0*/  LDC R173, c[0x0][0x230] ;  /* 0x00008c00ffad7b82 */ /* 0x000ee40000000800 */
[----:B------:R1:W-:Y:S01]  /*8f00*/  STL [R1+0x88], RZ ;  /* 0x000088ff01007387 */ /* 0x0003e20000100800 */
[----:B------:R-:W-:-:S03]  /*8f10*/  IMAD.WIDE R72, R8, 0x4, R72 ;  /* 0x0000000408487825 */ /* 0x000fc600078e0248 */
[----:B------:R1:W-:Y:S01]  /*8f20*/  STL [R1+0x8c], RZ ;  /* 0x00008cff01007387 */ /* 0x0003e20000100800 */
[----:B------:R-:W-:-:S03]  /*8f30*/  IMAD.WIDE R70, R8, 0x4, R70 ;  /* 0x0000000408467825 */ /* 0x000fc600078e0246 */
[----:B------:R1:W-:Y:S01]  /*8f40*/  STL [R1+0x90], RZ ;  /* 0x000090ff01007387 */ /* 0x0003e20000100800 */
[----:B----4-:R-:W-:Y:S02]  /*8f50*/  VIADD R174, R23, 0xffffff80 ;  /* 0xffffff8017ae7836 */ /* 0x010fe40000000000 */
[C---:B------:R-:W-:Y:S01]  /*8f60*/  IMAD.WIDE R68, R8.reuse, 0x4, R68 ;  /* 0x0000000408447825 */ /* 0x040fe200078e0244 */
[----:B------:R1:W-:Y:S03]  /*8f70*/  STL [R1+0x94], RZ ;  /* 0x000094ff01007387 */ /* 0x0003e60000100800 */
        /* <DEDUP_REMOVED lines=16> */
[----:B------:R-:W-:Y:S01]  /*9080*/  IMAD.WIDE R50, R8, 0x4, R50 ;  /* 0x0000000408327825 */ /* 0x000fe200078e0232 */
[----:B------:R4:W-:Y:S01]  /*9090*/  LDGSTS.E [R21+0x3400c], desc[UR16][R218.64], !P0 ;  /* 0x3400c000da157fae */ /* 0x0009e2000c121850 */
[----:B------:R-:W-:-:S02]  /*90a0*/  ISETP.GE.U32.AND P0, PT, R22, 0x7fffff66, PT ;  /* 0x7fffff661600780c */ /* 0x000fc40003f06070 */
[C---:B------:R-:W-:Y:S01]  /*90b0*/  IMAD.WIDE R48, R8.reuse, 0x4, R48 ;  /* 0x0000000408307825 */ /* 0x040fe200078e0230 */
[----:B------:R1:W-:Y:S03]  /*90c0*/  STL [R1+0xb8], RZ ;  /* 0x0000b8ff01007387 */ /* 0x0003e60000100800 */
[C---:B------:R-:W-:Y:S01]  /*90d0*/  IMAD.WIDE R46, R8.reuse, 0x4, R46 ;  /* 0x00000004082e7825 */ /* 0x040fe200078e022e */
[----:B------:R-:W-:Y:S03]  /*90e0*/  LDGSTS.E [R20+0x34000], desc[UR16][R182.64], !P1 ;  /* 0x34000000b6147fae */ /* 0x000fe6000c921850 */
[C---:B------:R-:W-:Y:S01]  /*90f0*/  IMAD.WIDE R44, R8.reuse, 0x4, R44 ;  /* 0x00000004082c7825 */ /* 0x040fe200078e022c */
[----:B------:R1:W-:Y:S03]  /*9100*/  STL [R1+0xbc], RZ ;  /* 0x0000bcff01007387 */ /* 0x0003e60000100800 */
[----:B----4-:R-:W-:Y:S01]  /*9110*/  VIADD R21, R33, 0xffffff84 ;  /* 0xffffff8421157836 */ /* 0x010fe20000000000 */
[----:B------:R-:W-:Y:S01]  /*9120*/  LDGSTS.E [R20+0x34004], desc[UR16][R214.64], !P2 ;  /* 0x34004000d6147fae */ /* 0x000fe2000d121850 */
[----:B------:R-:W-:Y:S01]  /*9130*/  IMAD.WIDE R42, R8, 0x4, R42 ;  /* 0x00000004082a7825 */ /* 0x000fe200078e022a */
[----:B------:R-:W-:-:S02]  /*9140*/  CS2R R32, SRZ ;  /* 0x0000000000207805 */ /* 0x000fc4000001ff00 */
[----:B------:R1:W-:Y:S01]  /*9150*/  STL [R1+0xc0], RZ ;  /* 0x0000c0ff01007387 */ /* 0x0003e20000100800 */
[----:B------:R-:W-:Y:S01]  /*9160*/  ISETP.GE.U32.AND P1, PT, R21, 0x7fffff65, PT ;  /* 0x7fffff651500780c */ /* 0x000fe20003f26070 */
[C---:B------:R-:W-:Y:S02]  /*9170*/  IMAD.WIDE R40, R8.reuse, 0x4, R40 ;  /* 0x0000000408287825 */ /* 0x040fe400078e0228 */
[----:B------:R-:W-:Y:S02]  /*9180*/  LDGSTS.E [R20+0x34008], desc[UR16][R170.64], !P3 ;  /* 0x34008000aa147fae */ /* 0x000fe4000d921850 */
[C---:B------:R-:W-:Y:S02]  /*9190*/  IMAD.WIDE R38, R8.reuse, 0x4, R38 ;  /* 0x0000000408267825 */ /* 0x040fe400078e0226 */
[----:B------:R1:W-:Y:S02]  /*91a0*/  STL [R1+0xc4], RZ ;  /* 0x0000c4ff01007387 */ /* 0x0003e40000100800 */
[----:B------:R-:W-:-:S02]  /*91b0*/  IMAD.WIDE R36, R8, 0x4, R36 ;  /* 0x0000000408247825 */ /* 0x000fc400078e0224 */
[----:B------:R2:W-:Y:S01]  /*91c0*/  LDGSTS.E [R20+0x3400c], desc[UR16][R180.64], !P4 ;  /* 0x3400c000b4147fae */ /* 0x0005e2000e121850 */
[----:B------:R-:W-:Y:S01]  /*91d0*/  ISETP.GE.U32.AND P4, PT, R3, 0x7fffff67, PT ;  /* 0x7fffff670300780c */ /* 0x000fe20003f86070 */
[----:B---3--:R-:W-:Y:S02]  /*91e0*/  VIADD R3, R173, 0xffffff82 ;  /* 0xffffff82ad037836 */ /* 0x008fe40000000000 */
[----:B------:R1:W-:Y:S01]  /*91f0*/  STL [R1+0xc8], RZ ;  /* 0x0000c8ff01007387 */ /* 0x0003e20000100800 */
[C---:B------:R-:W-:Y:S02]  /*9200*/  IMAD.WIDE R34, R8.reuse, 0x4, R34 ;  /* 0x0000000408227825 */ /* 0x040fe400078e0222 */
[----:B------:R-:W-:Y:S01]  /*9210*/  ISETP.GE.U32.AND P2, PT, R3, 0x7fffff63, PT ;  /* 0x7fffff630300780c */ /* 0x000fe20003f46070 */
[----:B------:R1:W-:Y:S01]  /*9220*/  STL [R1+0xcc], RZ ;  /* 0x0000ccff01007387 */ /* 0x0003e20000100800 */
[----:B------:R-:W-:Y:S01]  /*9230*/  SEL R3, RZ, 0x4, P5 ;  /* 0x00000004ff037807 */ /* 0x000fe20002800000 */
[----:B------:R-:W-:-:S02]  /*9240*/  IMAD.WIDE R160, R8, 0x4, R160 ;  /* 0x0000000408a07825 */ /* 0x000fc400078e02a0 */
[----:B------:R1:W-:Y:S02]  /*9250*/  STL [R1+0xd0], RZ ;  /* 0x0000d0ff01007387 */ /* 0x0003e40000100800 */
[----:B--2---:R-:W-:Y:S02]  /*9260*/  VIADD R20, R172, 0xffffff83 ;  /* 0xffffff83ac147836 */ /* 0x004fe40000000000 */
[----:B------:R1:W-:Y:S01]  /*9270*/  STL [R1+0xd4], RZ ;  /* 0x0000d4ff01007387 */ /* 0x0003e20000100800 */
[----:B------:R-:W-:Y:S02]  /*9280*/  IMAD.WIDE R158, R8, 0x4, R158 ;  /* 0x00000004089e7825 */ /* 0x000fe400078e029e */
[----:B------:R-:W-:Y:S01]  /*9290*/  ISETP.GE.U32.AND P3, PT, R20, 0x7fffff64, PT ;  /* 0x7fffff641400780c */ /* 0x000fe20003f66070 */
[----:B------:R1:W-:Y:S01]  /*92a0*/  STL [R1+0xd8], RZ ;  /* 0x0000d8ff01007387 */ /* 0x0003e20000100800 */
[----:B------:R-:W-:Y:S01]  /*92b0*/  VIADD R20, R24, 0xffffff81 ;  /* 0xffffff8118147836 */ /* 0x000fe20000000000 */
[----:B------:R-:W-:Y:S01]  /*92c0*/  CS2R R24, SRZ ;  /* 0x0000000000187805 */ /* 0x000fe2000001ff00 */
[----:B------:R-:W-:Y:S01]  /*92d0*/  IMAD.WIDE R30, R8, 0x4, R30 ;  /* 0x00000004081e7825 */ /* 0x000fe200078e021e */
[----:B------:R1:W-:Y:S02]  /*92e0*/  STL [R1+0xdc], RZ ;  /* 0x0000dcff01007387 */ /* 0x0003e40000100800 */
[----:B------:R-:W-:Y:S01]  /*92f0*/  ISETP.GE.U32.AND P5, PT, R20, 0x7fffff62, PT ;  /* 0x7fffff621400780c */ /* 0x000fe20003fa6070 */
[C---:B------:R-:W-:Y:S01]  /*9300*/  IMAD.WIDE R156, R8.reuse, 0x4, R156 ;  /* 0x00000004089c7825 */ /* 0x040fe200078e029c */
[----:B------:R1:W-:Y:S03]  /*9310*/  STL [R1+0xe0], RZ ;  /* 0x0000e0ff01007387 */ /* 0x0003e60000100800 */
[C---:B------:R-:W-:Y:S01]  /*9320*/  IMAD.WIDE R150, R8.reuse, 0x4, R150 ;  /* 0x0000000408967825 */ /* 0x040fe200078e0296 */
[----:B------:R1:W-:Y:S03]  /*9330*/  STL [R1+0xe4], RZ ;  /* 0x0000e4ff01007387 */ /* 0x0003e60000100800 */
[----:B------:R-:W-:Y:S01]  /*9340*/  IMAD.WIDE R148, R8, 0x4, R148 ;  /* 0x0000000408947825 */ /* 0x000fe200078e0294 */
[----:B------:R-:W-:Y:S01]  /*9350*/  LDGSTS.E [R19+0x34000], desc[UR16][R164.64], !P6 ;  /* 0x34000000a4137fae */ /* 0x000fe2000f121850 */
[----:B------:R-:W-:-:S02]  /*9360*/  ISETP.GT.AND P6, PT, R6, 0x7f, PT ;  /* 0x0000007f0600780c */ /* 0x000fc40003fc4270 */
[C---:B------:R-:W-:Y:S01]  /*9370*/  IMAD.WIDE R146, R8.reuse, 0x4, R146 ;  /* 0x0000000408927825 */ /* 0x040fe200078e0292 */
[----:B------:R1:W-:Y:S01]  /*9380*/  STL [R1+0xe8], RZ ;  /* 0x0000e8ff01007387 */ /* 0x0003e20000100800 */
[----:B------:R-:W-:Y:S02]  /*9390*/  SEL R3, R3, RZ, P6 ;  /* 0x000000ff03037207 */ /* 0x000fe40003000000 */
[C---:B------:R-:W-:Y:S01]  /*93a0*/  IMAD.WIDE R144, R8.reuse, 0x4, R144 ;  /* 0x0000000408907825 */ /* 0x040fe200078e0290 */
[----:B------:R1:W-:Y:S01]  /*93b0*/  STL [R1+0xec], RZ ;  /* 0x0000ecff01007387 */ /* 0x0003e20000100800 */
[----:B------:R-:W-:Y:S02]  /*93c0*/  ISETP.NE.U32.AND P6, PT, R3, RZ, PT ;  /* 0x000000ff0300720c */ /* 0x000fe40003fc5070 */
        /* <DEDUP_REMOVED lines=14> */
[----:B------:R1:W-:Y:S03]  /*94b0*/  STL [R1+0x104], RZ ;  /* 0x000104ff01007387 */ /* 0x0003e60000100800 */
[----:B------:R-:W-:Y:S01]  /*94c0*/  IMAD.WIDE R128, R8, 0x4, R128 ;  /* 0x0000000408807825 */ /* 0x000fe200078e0280 */
[----:B------:R1:W-:Y:S01]  /*94d0*/  STL [R1+0x108], RZ ;  /* 0x000108ff01007387 */ /* 0x0003e20000100800 */
[----:B--2---:R-:W-:-:S02]  /*94e0*/  CS2R R26, SRZ ;  /* 0x00000000001a7805 */ /* 0x004fc4000001ff00 */
        /* <DEDUP_REMOVED lines=14> */
[----:B------:R-:W-:-:S02]  /*95d0*/  ISETP.GE.AND P0, PT, R6, 0x20, PT ;  /* 0x000000200600780c */ /* 0x000fc40003f06270 */
[C---:B------:R-:W-:Y:S01]  /*95e0*/  IMAD.WIDE R112, R8.reuse, 0x4, R112 ;  /* 0x0000000408707825 */ /* 0x040fe200078e0270 */
[----:B------:R1:W-:Y:S03]  /*95f0*/  STL [R1+0x124], RZ ;  /* 0x000124ff01007387 */ /* 0x0003e60000100800 */
[C---:B------:R-:W-:Y:S01]  /*9600*/  IMAD.WIDE R110, R8.reuse, 0x4, R110 ;  /* 0x00000004086e7825 */ /* 0x040fe200078e026e */
[----:B------:R-:W-:Y:S03]  /*9610*/  LDGSTS.E [R19+0x3400c], desc[UR16][R166.64], !P1 ;  /* 0x3400c000a6137fae */ /* 0x000fe6000c921850 */
[----:B------:R-:W-:Y:S01]  /*9620*/  IMAD.WIDE R108, R8, 0x4, R108 ;  /* 0x00000004086c7825 */ /* 0x000fe200078e026c */
[----:B------:R1:W-:Y:S01]  /*9630*/  STL [R1+0x128], RZ ;  /* 0x000128ff01007387 */ /* 0x0003e20000100800 */
[----:B--2---:R-:W-:-:S02]  /*9640*/  CS2R R28, SRZ ;  /* 0x00000000001c7805 */ /* 0x004fc4000001ff00 */
[C---:B------:R-:W-:Y:S01]  /*9650*/  IMAD.WIDE R106, R8.reuse, 0x4, R106 ;  /* 0x00000004086a7825 */ /* 0x040fe200078e026a */
[----:B------:R-:W-:Y:S03]  /*9660*/  LDGSTS.E [R17+0x34000], desc[UR16][R168.64], !P3 ;  /* 0x34000000a8117fae */ /* 0x000fe6000d921850 */
[C---:B------:R-:W-:Y:S01]  /*9670*/  IMAD.WIDE R104, R8.reuse, 0x4, R104 ;  /* 0x0000000408687825 */ /* 0x040fe200078e0268 */
[----:B------:R1:W-:Y:S03]  /*9680*/  STL [R1+0x12c], RZ ;  /* 0x00012cff01007387 */ /* 0x0003e60000100800 */
[C---:B------:R-:W-:Y:S01]  /*9690*/  IMAD.WIDE R102, R8.reuse, 0x4, R102 ;  /* 0x0000000408667825 */ /* 0x040fe200078e0266 */
[----:B------:R-:W-:Y:S03]  /*96a0*/  LDGSTS.E [R17+0x34004], desc[UR16][R216.64], !P2 ;  /* 0x34004000d8117fae */ /* 0x000fe6000d121850 */
[C---:B------:R-:W-:Y:S01]  /*96b0*/  IMAD.WIDE R100, R8.reuse, 0x4, R100 ;  /* 0x0000000408647825 */ /* 0x040fe200078e0264 */
[----:B------:R1:W-:Y:S03]  /*96c0*/  STL [R1+0x130], RZ ;  /* 0x000130ff01007387 */ /* 0x0003e60000100800 */
[C---:B------:R-:W-:Y:S01]  /*96d0*/  IMAD.WIDE R98, R8.reuse, 0x4, R98 ;  /* 0x0000000408627825 */ /* 0x040fe200078e0262 */
[----:B------:R-:W-:Y:S03]  /*96e0*/  LDGSTS.E [R17+0x34008], desc[UR16][R212.64], !P5 ;  /* 0x34008000d4117fae */ /* 0x000fe6000e921850 */
[----:B------:R-:W-:Y:S01]  /*96f0*/  IMAD.WIDE R96, R8, 0x4, R96 ;  /* 0x0000000408607825 */ /* 0x000fe200078e0260 */
[----:B------:R1:W-:Y:S04]  /*9700*/  STL [R1+0x134], RZ ;  /* 0x000134ff01007387 */ /* 0x0003e80000100800 */
[----:B------:R-:W-:Y:S04]  /*9710*/  LDGSTS.E [R17+0x3400c], desc[UR16][R162.64], !P4 ;  /* 0x3400c000a2117fae */ /* 0x000fe8000e121850 */
[----:B------:R1:W-:Y:S04]  /*9720*/  STL [R1+0x138], RZ ;  /* 0x000138ff01007387 */ /* 0x0003e80000100800 */
[----:B------:R-:W0:Y:S04]  /*9730*/  LDGDEPBAR ;  /* 0x00000000000079af */ /* 0x000e280000000000 */
[----:B------:R1:W-:Y:S04]  /*9740*/  STL [R1+0x13c], RZ ;  /* 0x00013cff01007387 */ /* 0x0003e80000100800 */
[----:B------:R-:W-:Y:S04]  /*9750*/  LDGSTS.E [R13+0x18000], desc[UR16][R206.64], P6 ;  /* 0x18000000ce0d7fae */ /* 0x000fe8000b121850 */
[----:B------:R1:W-:Y:S04]  /*9760*/  STL [R1+0x140], RZ ;  /* 0x000140ff01007387 */ /* 0x0003e80000100800 */
[----:B------:R2:W-:Y:S04]  /*9770*/  LDGSTS.E [R13+0x18400], desc[UR16][R94.64], P6 ;  /* 0x184000005e0d7fae */ /* 0x0005e8000b121850 */
[----:B------:R1:W-:Y:S04]  /*9780*/  STL [R1+0x144], RZ ;  /* 0x000144ff01007387 */ /* 0x0003e80000100800 */
[----:B------:R3:W-:Y:S04]  /*9790*/  LDGSTS.E [R13+0x18800], desc[UR16][R92.64], P6 ;  /* 0x188000005c0d7fae */ /* 0x0007e8000b121850 */
[----:B------:R1:W-:Y:S01]  /*97a0*/  STL [R1+0x148], RZ ;  /* 0x000148ff01007387 */ /* 0x0003e20000100800 */
[----:B--2---:R-:W-:-:S03]  /*97b0*/  CS2R R94, SRZ ;  /* 0x00000000005e7805 */ /* 0x004fc6000001ff00 */
[----:B------:R2:W-:Y:S04]  /*97c0*/  LDGSTS.E [R13+0x18c00], desc[UR16][R90.64], P6 ;  /* 0x18c000005a0d7fae */ /* 0x0005e8000b121850 */
[----:B------:R1:W-:Y:S01]  /*97d0*/  STL [R1+0x14c], RZ ;  /* 0x00014cff01007387 */ /* 0x0003e20000100800 */
[----:B---3--:R-:W-:-:S03]  /*97e0*/  CS2R R92, SRZ ;  /* 0x00000000005c7805 */ /* 0x008fc6000001ff00 */
        /* <DEDUP_REMOVED lines=84> */
[----:B------:R-:W-:Y:S04]  /*9d30*/  LDGSTS.E [R12+0x18200], desc[UR16][R160.64], P6 ;  /* 0x18200000a00c7fae */ /* 0x000fe8000b121850 */
[----:B------:R1:W-:Y:S01]  /*9d40*/  STL [R1+0x1c0], RZ ;  /* 0x0001c0ff01007387 */ /* 0x0003e20000100800 */
[----:B--2---:R-:W-:-:S03]  /*9d50*/  CS2R R34, SRZ ;  /* 0x0000000000227805 */ /* 0x004fc6000001ff00 */
[----:B------:R-:W-:Y:S04]  /*9d60*/  LDGSTS.E [R12+0x18600], desc[UR16][R158.64], P6 ;  /* 0x186000009e0c7fae */ /* 0x000fe8000b121850 */
[----:B------:R1:W-:Y:S04]  /*9d70*/  STL [R1+0x1c4], RZ ;  /* 0x0001c4ff01007387 */ /* 0x0003e80000100800 */
[----:B------:R2:W-:Y:S04]  /*9d80*/  LDGSTS.E [R12+0x18a00], desc[UR16][R30.64], P6 ;  /* 0x18a000001e0c7fae */ /* 0x0005e8000b121850 */
[----:B------:R1:W-:Y:S04]  /*9d90*/  STL [R1+0x1c8], RZ ;  /* 0x0001c8ff01007387 */ /* 0x0003e80000100800 */
[----:B------:R-:W-:Y:S04]  /*9da0*/  LDGSTS.E [R12+0x18e00], desc[UR16][R156.64], P6 ;  /* 0x18e000009c0c7fae */ /* 0x000fe8000b121850 */
[----:B------:R1:W-:Y:S01]  /*9db0*/  STL [R1+0x1cc], RZ ;  /* 0x0001ccff01007387 */ /* 0x0003e20000100800 */
[----:B--2---:R-:W-:-:S03]  /*9dc0*/  CS2R R30, SRZ ;  /* 0x00000000001e7805 */ /* 0x004fc6000001ff00 */
        /* <DEDUP_REMOVED lines=36> */
[----:B------:R4:W-:Y:S01]  /*a010*/  LDGSTS.E [R12+0x1c600], desc[UR16][R124.64], P6 ;  /* 0x1c6000007c0c7fae */ /* 0x0009e2000b121850 */
[----:B---3--:R-:W-:-:S03]  /*a020*/  CS2R R128, SRZ ;  /* 0x0000000000807805 */ /* 0x008fc6000001ff00 */
[----:B------:R3:W-:Y:S04]  /*a030*/  LDGSTS.E [R12+0x1ca00], desc[UR16][R122.64], P6 ;  /* 0x1ca000007a0c7fae */ /* 0x0007e8000b121850 */
[----:B------:R1:W-:Y:S01]  /*a040*/  LDGSTS.E [R12+0x1ce00], desc[UR16][R120.64], P6 ;  /* 0x1ce00000780c7fae */ /* 0x0003e2000b121850 */
[----:B--2---:R-:W-:-:S03]  /*a050*/  CS2R R126, SRZ ;  /* 0x00000000007e7805 */ /* 0x004fc6000001ff00 */
[----:B------:R2:W-:Y:S01]  /*a060*/  LDGSTS.E [R12+0x1d200], desc[UR16][R118.64], P6 ;  /* 0x1d200000760c7fae */ /* 0x0005e2000b121850 */
[----:B----4-:R-:W-:-:S03]  /*a070*/  CS2R R124, SRZ ;  /* 0x00000000007c7805 */ /* 0x010fc6000001ff00 */
[----:B------:R4:W-:Y:S01]  /*a080*/  LDGSTS.E [R12+0x1d600], desc[UR16][R116.64], P6 ;  /* 0x1d600000740c7fae */ /* 0x0009e2000b121850 */
[----:B---3--:R-:W-:-:S03]  /*a090*/  CS2R R122, SRZ ;  /* 0x00000000007a7805 */ /* 0x008fc6000001ff00 */
[----:B------:R3:W-:Y:S01]  /*a0a0*/  LDGSTS.E [R12+0x1da00], desc[UR16][R114.64], P6 ;  /* 0x1da00000720c7fae */ /* 0x0007e2000b121850 */
[----:B-1----:R-:W-:-:S03]  /*a0b0*/  CS2R R120, SRZ ;  /* 0x0000000000787805 */ /* 0x002fc6000001ff00 */
        /* <DEDUP_REMOVED lines=18> */
[----:B------:R-:W0:Y:S01]  /*a1e0*/  LDGDEPBAR ;  /* 0x00000000000079af */ /* 0x000e220000000000 */
[----:B----4-:R-:W-:Y:S02]  /*a1f0*/  CS2R R100, SRZ ;  /* 0x0000000000647805 */ /* 0x010fe4000001ff00 */
[----:B---3--:R-:W-:Y:S02]  /*a200*/  CS2R R98, SRZ ;  /* 0x0000000000627805 */ /* 0x008fe4000001ff00 */
[----:B-1----:R-:W-:Y:S01]  /*a210*/  CS2R R96, SRZ ;  /* 0x0000000000607805 */ /* 0x002fe2000001ff00 */
[----:B------:R-:W-:Y:S06]  /*a220*/  @!P0 BRA `(.L_x_0) ;  /* 0x0000006800a08947 */ /* 0x000fec0003800000 */
[----:B------:R-:W2:Y:S04]  /*a230*/  LDL.LU R211, [R1+0x200] ;  /* 0x0002000001d37983 */ /* 0x000ea80000300800 */
[----:B------:R-:W3:Y:S04]  /*a240*/  LDL.LU R175, [R1+0x204] ;  /* 0x0002040001af7983 */ /* 0x000ee80000300800 */
[----:B------:R-:W4:Y:S04]  /*a250*/  LDL.LU R177, [R1+0x208] ;  /* 0x0002080001b17983 */ /* 0x000f280000300800 */
[----:B------:R-:W4:Y:S04]  /*a260*/  LDL.LU R215, [R1+0x20c] ;  /* 0x00020c0001d77983 */ /* 0x000f280000300800 */
[----:B------:R-:W4:Y:S04]  /*a270*/  LDL.LU R205, [R1+0x210] ;  /* 0x0002100001cd7983 */ /* 0x000f280000300800 */
[----:B------:R-:W4:Y:S04]  /*a280*/  LDL.LU R199, [R1+0x214] ;  /* 0x0002140001c77983 */ /* 0x000f280000300800 */
[----:B------:R-:W4:Y:S01]  /*a290*/  LDL.LU R203, [R1+0x218] ;  /* 0x0002180001cb7983 */ /* 0x000f220000300800 */
[----:B------:R-:W-:-:S02]  /*a2a0*/  SHF.R.S32.HI R3, RZ, 0x1f, R0 ;  /* 0x0000001fff037819 */ /* 0x000fc40000011400 */
[----:B------:R-:W-:Y:S01]  /*a2b0*/  IADD3 R13, P1, R0, R152, RZ ;  /* 0x00000098000d7210 */ /* 0x000fe20007f3e0ff */
[----:B------:R-:W4:Y:S04]  /*a2c0*/  LDL.LU R201, [R1+0x21c] ;  /* 0x00021c0001c97983 */ /* 0x000f280000300800 */
[----:B------:R-:W4:Y:S01]  /*a2d0*/  LDL.LU R183, [R1+0x220] ;  /* 0x0002200001b77983 */ /* 0x000f220000300800 */
[----:B------:R-:W-:-:S03]  /*a2e0*/  LEA.HI.X.SX32 R160, R152, R3, 0x1, P1 ;  /* 0x0000000398a07211 */ /* 0x000fc600008f0eff */
[----:B------:R-:W4:Y:S01]  /*a2f0*/  LDL.LU R219, [R1+0x224] ;  /* 0x0002240001db7983 */ /* 0x000f220000300800 */
[----:B------:R-:W-:-:S03]  /*a300*/  IADD3 R123, P1, R0, R225, RZ ;  /* 0x000000e1007b7210 */ /* 0x000fc60007f3e0ff */
[----:B------:R-:W4:Y:S04]  /*a310*/  LDL.LU R185, [R1+0x228] ;  /* 0x0002280001b97983 */ /* 0x000f280000300800 */
[----:B------:R-:W4:Y:S01]  /*a320*/  LDL.LU R187, [R1+0x22c] ;  /* 0x00022c0001bb7983 */ /* 0x000f220000300800 */
[----:B------:R-:W-:-:S03]  /*a330*/  LEA.HI.X.SX32 R174, R225, R3, 0x1, P1 ;  /* 0x00000003e1ae7211 */ /* 0x000fc600008f0eff */
[----:B------:R-:W4:Y:S01]  /*a340*/  LDL.LU R221, [R1+0x230] ;  /* 0x0002300001dd7983 */ /* 0x000f220000300800 */
[----:B------:R-:W-:-:S03]  /*a350*/  IADD3 R130, P1, R0, R232, RZ ;  /* 0x000000e800827210 */ /* 0x000fc60007f3e0ff */
[----:B------:R-:W4:Y:S01]  /*a360*/  LDL.LU R197, [R1+0x234] ;  /* 0x0002340001c57983 */ /* 0x000f220000300800 */
[----:B------:R-:W-:-:S03]  /*a370*/  IADD3 R17, P6, R0, R5, RZ ;  /* 0x0000000500117210 */ /* 0x000fc60007fde0ff */
[----:B------:R-:W4:Y:S01]  /*a380*/  LDL.LU R193, [R1+0x238] ;  /* 0x0002380001c17983 */ /* 0x000f220000300800 */
[----:B------:R-:W-:Y:S02]  /*a390*/  LEA.HI.X.SX32 R188, R232, R3, 0x1, P1 ;  /* 0x00000003e8bc7211 */ /* 0x000fe400008f0eff */
[C---:B------:R-:W-:Y:S01]  /*a3a0*/  IADD3 R137, P1, R0.reuse, R239, RZ ;  /* 0x000000ef00897210 */ /* 0x040fe20007f3e0ff */
[----:B------:R-:W4:Y:S01]  /*a3b0*/  LDL.LU R195, [R1+0x23c] ;  /* 0x00023c0001c37983 */ /* 0x000f220000300800 */
[----:B------:R-:W-:Y:S02]  /*a3c0*/  LEA.HI.X.SX32 R156, R5, R3, 0x1, P6 ;  /* 0x00000003059c7211 */ /* 0x000fe400030f0eff */
[C---:B------:R-:W-:Y:S01]  /*a3d0*/  IADD3 R19, P2, R0.reuse, R153, RZ ;  /* 0x0000009900137210 */ /* 0x040fe20007f5e0ff */
[----:B------:R-:W4:Y:S01]  /*a3e0*/  LDL.LU R191, [R1+0x240] ;  /* 0x0002400001bf7983 */ /* 0x000f220000300800 */
[C---:B------:R-:W-:Y:S02]  /*a3f0*/  IADD3 R23, P6, R0.reuse, R223, RZ ;  /* 0x000000df00177210 */ /* 0x040fe40007fde0ff */
[----:B------:R-:W-:Y:S01]  /*a400*/  LEA.HI.X.SX32 R202, R239, R3, 0x1, P1 ;  /* 0x00000003efca7211 */ /* 0x000fe200008f0eff */
[----:B------:R-:W4:Y:S01]  /*a410*/  LDL.LU R189, [R1+0x244] ;  /* 0x0002440001bd7983 */ /* 0x000f220000300800 */
[----:B------:R-:W-:-:S02]  /*a420*/  IADD3 R20, P3, R0, R154, RZ ;  /* 0x0000009a00147210 */ /* 0x000fc40007f7e0ff */
[C---:B------:R-:W-:Y:S01]  /*a430*/  IADD3 R144, P1, R0.reuse, R246, RZ ;  /* 0x000000f600907210 */ /* 0x040fe20007f3e0ff */
[----:B------:R-:W-:Y:S01]  /*a440*/  STL [R1+0x434], R18 ;  /* 0x0004341201007387 */ /* 0x000fe20000100800 */
[C---:B------:R-:W-:Y:S02]  /*a450*/  IADD3 R22, P5, R0.reuse, R222, RZ ;  /* 0x000000de00167210 */ /* 0x040fe40007fbe0ff */
[-C--:B------:R-:W-:Y:S01]  /*a460*/  LEA.HI.X.SX32 R162, R153, R3.reuse, 0x1, P2 ;  /* 0x0000000399a27211 */ /* 0x080fe200010f0eff */
[----:B------:R-:W-:Y:S01]  /*a470*/  STL [R1+0x430], R16 ;  /* 0x0004301001007387 */ /* 0x000fe20000100800 */
[-C--:B------:R-:W-:Y:S02]  /*a480*/  LEA.HI.X.SX32 R170, R223, R3.reuse, 0x1, P6 ;  /* 0x00000003dfaa7211 */ /* 0x080fe400030f0eff */
[----:B------:R-:W-:Y:S01]  /*a490*/  IADD3 R124, P2, R0, R226, RZ ;  /* 0x000000e2007c7210 */ /* 0x000fe20007f5e0ff */
[----:B------:R-:W-:Y:S01]  /*a4a0*/  STL [R1+0x42c], R15 ;  /* 0x00042c0f01007387 */ /* 0x000fe20000100800 */
[----:B------:R-:W-:-:S02]  /*a4b0*/  LEA.HI.X.SX32 R164, R154, R3, 0x1, P3 ;  /* 0x000000039aa47211 */ /* 0x000fc400018f0eff */
[----:B------:R-:W-:Y:S01]  /*a4c0*/  IADD3 R128, P6, R0, R230, RZ ;  /* 0x000000e600807210 */ /* 0x000fe20007fde0ff */
[----:B-----5:R1:W-:Y:S01]  /*a4d0*/  STL [R1+0x428], R7 ;  /* 0x0004280701007387 */ /* 0x0203e20000100800 */
[----:B------:R-:W-:Y:S02]  /*a4e0*/  LEA.HI.X.SX32 R216, R246, R3, 0x1, P1 ;  /* 0x00000003f6d87211 */ /* 0x000fe400008f0eff */
[----:B------:R-:W-:Y:S02]  /*a4f0*/  IADD3 R125, P3, R0, R227, RZ ;  /* 0x000000e3007d7210 */ /* 0x000fe40007f7e0ff */
[----:B------:R-:W-:Y:S02]  /*a500*/  LEA.HI.X.SX32 R168, R222, R3, 0x1, P5 ;  /* 0x00000003dea87211 */ /* 0x000fe400028f0eff */
[C---:B------:R-:W-:Y:S02]  /*a510*/  IADD3 R127, P5, R0.reuse, R229, RZ ;  /* 0x000000e5007f7210 */ /* 0x040fe40007fbe0ff */
[----:B------:R-:W-:-:S02]  /*a520*/  IADD3 R12, P0, R0, R14, RZ ;  /* 0x0000000e000c7210 */ /* 0x000fc40007f1e0ff */
[-C--:B------:R-:W-:Y:S02]  /*a530*/  LEA.HI.X.SX32 R176, R226, R3.reuse, 0x1, P2 ;  /* 0x00000003e2b07211 */ /* 0x080fe400010f0eff */
[----:B------:R-:W-:Y:S02]  /*a540*/  LEA.HI.X.SX32 R184, R230, R3, 0x1, P6 ;  /* 0x00000003e6b87211 */ /* 0x000fe400030f0eff */
[C---:B------:R-:W-:Y:S02]  /*a550*/  IADD3 R131, P2, R0.reuse, R233, RZ ;  /* 0x000000e900837210 */ /* 0x040fe40007f5e0ff */
[-C--:B------:R-:W-:Y:S02]  /*a560*/  LEA.HI.X.SX32 R178, R227, R3.reuse, 0x1, P3 ;  /* 0x00000003e3b27211 */ /* 0x080fe400018f0eff */
[----:B------:R-:W-:Y:S02]  /*a570*/  IADD3 R132, P3, R0, R234, RZ ;  /* 0x000000ea00847210 */ /* 0x000fe40007f7e0ff */
[----:B------:R-:W-:-:S02]  /*a580*/  LEA.HI.X.SX32 R182, R229, R3, 0x1, P5 ;  /* 0x00000003e5b67211 */ /* 0x000fc400028f0eff */
[----:B------:R-:W-:Y:S02]  /*a590*/  LEA.HI.X.SX32 R158, R14, R3, 0x1, P0 ;  /* 0x000000030e9e7211 */ /* 0x000fe400000f0eff */
[C---:B------:R-:W-:Y:S02]  /*a5a0*/  IADD3 R134, P5, R0.reuse, R236, RZ ;  /* 0x000000ec00867210 */ /* 0x040fe40007fbe0ff */
[C---:B------:R-:W-:Y:S02]  /*a5b0*/  IADD3 R21, P4, R0.reuse, R155, RZ ;  /* 0x0000009b00157210 */ /* 0x040fe40007f9e0ff */
[C---:B------:R-:W-:Y:S02]  /*a5c0*/  IADD3 R122, P0, R0.reuse, R224, RZ ;  /* 0x000000e0007a7210 */ /* 0x040fe40007f1e0ff */
[----:B------:R-:W-:Y:S02]  /*a5d0*/  LEA.HI.X.SX32 R190, R233, R3, 0x1, P2 ;  /* 0x00000003e9be7211 */ /* 0x000fe400010f0eff */
[----:B------:R-:W-:-:S02]  /*a5e0*/  IADD3 R138, P2, R0, R240, RZ ;  /* 0x000000f0008a7210 */ /* 0x000fc40007f5e0ff */
[----:B------:R-:W-:Y:S02]  /*a5f0*/  LEA.HI.X.SX32 R192, R234, R3, 0x1, P3 ;  /* 0x00000003eac07211 */ /* 0x000fe400018f0eff */
[----:B------:R-:W-:Y:S02]  /*a600*/  IADD3 R139, P3, R0, R241, RZ ;  /* 0x000000f1008b7210 */ /* 0x000fe40007f7e0ff */
[-C--:B------:R-:W-:Y:S02]  /*a610*/  LEA.HI.X.SX32 R196, R236, R3.reuse, 0x1, P5 ;  /* 0x00000003ecc47211 */ /* 0x080fe400028f0eff */
[-C--:B------:R-:W-:Y:S02]  /*a620*/  LEA.HI.X.SX32 R166, R155, R3.reuse, 0x1, P4 ;  /* 0x000000039ba67211 */ /* 0x080fe400020f0eff */
[----:B------:R-:W-:Y:S02]  /*a630*/  LEA.HI.X.SX32 R172, R224, R3, 0x1, P0 ;  /* 0x00000003e0ac7211 */ /* 0x000fe400000f0eff */
[----:B------:R-:W-:-:S02]  /*a640*/  IADD3 R141, P5, R0, R243, RZ ;  /* 0x000000f3008d7210 */ /* 0x000fc40007fbe0ff */
[C---:B------:R-:W-:Y:S02]  /*a650*/  IADD3 R126, P4, R0.reuse, R228, RZ ;  /* 0x000000e4007e7210 */ /* 0x040fe40007f9e0ff */
[----:B------:R-:W-:Y:S02]  /*a660*/  IADD3 R129, P0, R0, R231, RZ ;  /* 0x000000e700817210 */ /* 0x000fe40007f1e0ff */
[----:B------:R-:W-:Y:S02]  /*a670*/  LEA.HI.X.SX32 R204, R240, R3, 0x1, P2 ;  /* 0x00000003f0cc7211 */ /* 0x000fe400010f0eff */
[C---:B------:R-:W-:Y:S02]  /*a680*/  IADD3 R145, P2, R0.reuse, R247, RZ ;  /* 0x000000f700917210 */ /* 0x040fe40007f5e0ff */
[----:B------:R-:W-:Y:S02]  /*a690*/  LEA.HI.X.SX32 R206, R241, R3, 0x1, P3 ;  /* 0x00000003f1ce7211 */ /* 0x000fe400018f0eff */
[----:B------:R-:W-:-:S02]  /*a6a0*/  IADD3 R146, P3, R0, R248, RZ ;  /* 0x000000f800927210 */ /* 0x000fc40007f7e0ff */
[-C--:B------:R-:W-:Y:S02]  /*a6b0*/  LEA.HI.X.SX32 R210, R243, R3.reuse, 0x1, P5 ;  /* 0x00000003f3d27211 */ /* 0x080fe400028f0eff */
[----:B------:R-:W-:Y:S02]  /*a6c0*/  LEA.HI.X.SX32 R180, R228, R3, 0x1, P4 ;  /* 0x00000003e4b47211 */ /* 0x000fe400020f0eff */
[C---:B------:R-:W-:Y:S02]  /*a6d0*/  IADD3 R135, P6, R0.reuse, R237, RZ ;  /* 0x000000ed00877210 */ /* 0x040fe40007fde0ff */
[----:B------:R-:W-:Y:S02]  /*a6e0*/  LEA.HI.X.SX32 R186, R231, R3, 0x1, P0 ;  /* 0x00000003e7ba7211 */ /* 0x000fe400000f0eff */
[C---:B------:R-:W-:Y:S02]  /*a6f0*/  IADD3 R148, P5, R0.reuse, R250, RZ ;  /* 0x000000fa00947210 */ /* 0x040fe40007fbe0ff */
[----:B------:R-:W-:-:S02]  /*a700*/  IADD3 R133, P4, R0, R235, RZ ;  /* 0x000000eb00857210 */ /* 0x000fc40007f9e0ff */
[----:B------:R-:W-:Y:S02]  /*a710*/  IADD3 R136, P0, R0, R238, RZ ;  /* 0x000000ee00887210 */ /* 0x000fe40007f1e0ff */
[-C--:B------:R-:W-:Y:S02]  /*a720*/  LEA.HI.X.SX32 R218, R247, R3.reuse, 0x1, P2 ;  /* 0x00000003f7da7211 */ /* 0x080fe400010f0eff */
[-C--:B------:R-:W-:Y:S02]  /*a730*/  LEA.HI.X.SX32 R220, R248, R3.reuse, 0x1, P3 ;  /* 0x00000003f8dc7211 */ /* 0x080fe400018f0eff */
[-C--:B------:R-:W-:Y:S02]  /*a740*/  LEA.HI.X.SX32 R198, R237, R3.reuse, 0x1, P6 ;  /* 0x00000003edc67211 */ /* 0x080fe400030f0eff */
[-C--:B------:R-:W-:Y:S02]  /*a750*/  LEA.HI.X.SX32 R224, R250, R3.reuse, 0x1, P5 ;  /* 0x00000003fae07211 */ /* 0x080fe400028f0eff */
[----:B------:R-:W-:-:S02]  /*a760*/  LEA.HI.X.SX32 R194, R235, R3, 0x1, P4 ;  /* 0x00000003ebc27211 */ /* 0x000fc400020f0eff */
[----:B------:R-:W-:Y:S02]  /*a770*/  IADD3 R142, P6, R0, R244, RZ ;  /* 0x000000f4008e7210 */ /* 0x000fe40007fde0ff */
[----:B------:R-:W-:Y:S02]  /*a780*/  LEA.HI.X.SX32 R200, R238, R3, 0x1, P0 ;  /* 0x00000003eec87211 */ /* 0x000fe400000f0eff */
[C---:B------:R-:W-:Y:S02]  /*a790*/  IADD3 R140, P4, R0.reuse, R242, RZ ;  /* 0x000000f2008c7210 */ /* 0x040fe40007f9e0ff */
[----:B------:R-:W-:Y:S02]  /*a7a0*/  IADD3 R143, P0, R0, R245, RZ ;  /* 0x000000f5008f7210 */ /* 0x000fe40007f1e0ff */
[-C--:B------:R-:W-:Y:S02]  /*a7b0*/  LEA.HI.X.SX32 R212, R244, R3.reuse, 0x1, P6 ;  /* 0x00000003f4d47211 */ /* 0x080fe400030f0eff */
[----:B------:R-:W-:-:S02]  /*a7c0*/  LEA.HI.X.SX32 R208, R242, R3, 0x1, P4 ;  /* 0x00000003f2d07211 */ /* 0x000fc400020f0eff */
[C---:B------:R-:W-:Y:S02]  /*a7d0*/  IADD3 R149, P6, R0.reuse, R251, RZ ;  /* 0x000000fb00957210 */ /* 0x040fe40007fde0ff */
[----:B------:R-:W-:Y:S02]  /*a7e0*/  LEA.HI.X.SX32 R214, R245, R3, 0x1, P0 ;  /* 0x00000003f5d67211 */ /* 0x000fe400000f0eff */
[C---:B------:R-:W-:Y:S02]  /*a7f0*/  IADD3 R147, P4, R0.reuse, R249, RZ ;  /* 0x000000f900937210 */ /* 0x040fe40007f9e0ff */
[----:B------:R-:W-:Y:S02]  /*a800*/  IADD3 R150, P0, R0, R252, RZ ;  /* 0x000000fc00967210 */ /* 0x000fe40007f1e0ff */
[-C--:B------:R-:W-:Y:S02]  /*a810*/  LEA.HI.X.SX32 R226, R251, R3.reuse, 0x1, P6 ;  /* 0x00000003fbe27211 */ /* 0x080fe400030f0eff */
[----:B------:R-:W-:-:S02]  /*a820*/  LEA.HI.X.SX32 R222, R249, R3, 0x1, P4 ;  /* 0x00000003f9de7211 */ /* 0x000fc400020f0eff */
[----:B------:R-:W-:Y:S02]  /*a830*/  LEA.HI.X.SX32 R228, R252, R3, 0x1, P0 ;  /* 0x00000003fce47211 */ /* 0x000fe400000f0eff */
[----:B--2---:R-:W-:-:S04]  /*a840*/  IADD3 R151, P1, R0, R211, RZ ;  /* 0x000000d300977210 */ /* 0x004fc80007f3e0ff */
[----:B------:R-:W-:Y:S02]  /*a850*/  LEA.HI.X.SX32 R230, R211, R3, 0x1, P1 ;  /* 0x00000003d3e67211 */ /* 0x000fe400008f0eff */
[----:B------:R-:W2:Y:S01]  /*a860*/  LDL.LU R211, [R1+0x248] ;  /* 0x0002480001d37983 */ /* 0x000ea20000300800 */
[C---:B---3--:R-:W-:Y:S02]  /*a870*/  IADD3 R152, P2, R0.reuse, R175, RZ ;  /* 0x000000af00987210 */ /* 0x048fe40007f5e0ff */
[C---:B----4-:R-:W-:Y:S01]  /*a880*/  IADD3 R153, P3, R0.reuse, R177, RZ ;  /* 0x000000b100997210 */ /* 0x050fe20007f7e0ff */
[----:B------:R-:W3:Y:S01]  /*a890*/  LDL.LU R209, [R1+0x24c] ;  /* 0x00024c0001d17983 */ /* 0x000ee20000300800 */
[----:B------:R-:W-:-:S03]  /*a8a0*/  IADD3 R154, P4, R0, R215, RZ ;  /* 0x000000d7009a7210 */ /* 0x000fc60007f9e0ff */
[----:B------:R-:W4:Y:S01]  /*a8b0*/  LDL.LU R179, [R1+0x250] ;  /* 0x0002500001b37983 */ /* 0x000f220000300800 */
[C---:B------:R-:W-:Y:S02]  /*a8c0*/  IADD3 R155, P5, R0.reuse, R205, RZ ;  /* 0x000000cd009b7210 */ /* 0x040fe40007fbe0ff */
[-C--:B------:R-:W-:Y:S02]  /*a8d0*/  LEA.HI.X.SX32 R232, R175, R3.reuse, 0x1, P2 ;  /* 0x00000003afe87211 */ /* 0x080fe400010f0eff */
[----:B------:R-:W4:Y:S01]  /*a8e0*/  LDL.LU R175, [R1+0x254] ;  /* 0x0002540001af7983 */ /* 0x000f220000300800 */
[-C--:B------:R-:W-:Y:S02]  /*a8f0*/  LEA.HI.X.SX32 R234, R177, R3.reuse, 0x1, P3 ;  /* 0x00000003b1ea7211 */ /* 0x080fe400018f0eff */
[----:B------:R-:W-:Y:S01]  /*a900*/  LEA.HI.X.SX32 R238, R205, R3, 0x1, P5 ;  /* 0x00000003cdee7211 */ /* 0x000fe200028f0eff */
[----:B------:R-:W4:Y:S01]  /*a910*/  LDL.LU R177, [R1+0x258] ;  /* 0x0002580001b17983 */ /* 0x000f220000300800 */
[----:B------:R-:W-:-:S02]  /*a920*/  IADD3 R251, P6, R0, R199, RZ ;  /* 0x000000c700fb7210 */ /* 0x000fc40007fde0ff */
[C---:B------:R-:W-:Y:S01]  /*a930*/  IADD3 R249, P0, R0.reuse, R203, RZ ;  /* 0x000000cb00f97210 */ /* 0x040fe20007f1e0ff */
[----:B------:R-:W4:Y:S01]  /*a940*/  LDL.LU R205, [R1+0x25c] ;  /* 0x00025c0001cd7983 */ /* 0x000f220000300800 */
[-C--:B------:R-:W-:Y:S02]  /*a950*/  LEA.HI.X.SX32 R252, R199, R3.reuse, 0x1, P6 ;  /* 0x00000003c7fc7211 */ /* 0x080fe400030f0eff */
[----:B------:R-:W-:Y:S01]  /*a960*/  LEA.HI.X.SX32 R250, R203, R3, 0x1, P0 ;  /* 0x00000003cbfa7211 */ /* 0x000fe200000f0eff */
[----:B------:R-:W4:Y:S04]  /*a970*/  LDL.LU R199, [R1+0x260] ;  /* 0x0002600001c77983 */ /* 0x000f280000300800 */
[----:B------:R-:W4:Y:S01]  /*a980*/  LDL.LU R203, [R1+0x264] ;  /* 0x0002640001cb7983 */ /* 0x000f220000300800 */
[----:B------:R-:W-:-:S02]  /*a990*/  IADD3 R247, P1, R0, R201, RZ ;  /* 0x000000c900f77210 */ /* 0x000fc40007f3e0ff */
[C---:B------:R-:W-:Y:S02]  /*a9a0*/  IADD3 R245, P2, R0.reuse, R183, RZ ;  /* 0x000000b700f57210 */ /* 0x040fe40007f5e0ff */
[----:B------:R-:W-:Y:S02]  /*a9b0*/  LEA.HI.X.SX32 R248, R201, R3, 0x1, P1 ;  /* 0x00000003c9f87211 */ /* 0x000fe400008f0eff */
[C---:B------:R-:W-:Y:S01]  /*a9c0*/  IADD3 R243, P3, R0.reuse, R219, RZ ;  /* 0x000000db00f37210 */ /* 0x040fe20007f7e0ff */
[----:B------:R-:W4:Y:S01]  /*a9d0*/  LDL.LU R201, [R1+0x268] ;  /* 0x0002680001c97983 */ /* 0x000f220000300800 */
[C---:B------:R-:W-:Y:S02]  /*a9e0*/  IADD3 R237, P6, R0.reuse, R221, RZ ;  /* 0x000000dd00ed7210 */ /* 0x040fe40007fde0ff */
[----:B------:R-:W-:Y:S02]  /*a9f0*/  IADD3 R235, P0, R0, R197, RZ ;  /* 0x000000c500eb7210 */ /* 0x000fe40007f1e0ff */
[----:B------:R-:W-:-:S02]  /*aa00*/  LEA.HI.X.SX32 R5, R221, R3, 0x1, P6 ;  /* 0x00000003dd057211 */ /* 0x000fc400030f0eff */
[C---:B------:R-:W-:Y:S02]  /*aa10*/  IADD3 R233, P1, R0.reuse, R193, RZ ;  /* 0x000000c100e97210 */ /* 0x040fe40007f3e0ff */
[-C--:B-1----:R-:W-:Y:S01]  /*aa20*/  LEA.HI.X.SX32 R7, R197, R3.reuse, 0x1, P0 ;  /* 0x00000003c5077211 */ /* 0x082fe200000f0eff */
[----:B------:R1:W-:Y:S01]  /*aa30*/  STL [R1+0x360], R5 ;  /* 0x0003600501007387 */ /* 0x0003e20000100800 */
[----:B------:R-:W-:Y:S02]  /*aa40*/  LEA.HI.X.SX32 R246, R183, R3, 0x1, P2 ;  /* 0x00000003b7f67211 */ /* 0x000fe400010f0eff */
[----:B------:R-:W-:Y:S01]  /*aa50*/  IADD3 R231, P2, R0, R195, RZ ;  /* 0x000000c300e77210 */ /* 0x000fe20007f5e0ff */
[----:B------:R1:W-:Y:S01]  /*aa60*/  STL [R1+0x364], R7 ;  /* 0x0003640701007387 */ /* 0x0003e20000100800 */
[-C--:B------:R-:W-:Y:S02]  /*aa70*/  LEA.HI.X.SX32 R244, R219, R3.reuse, 0x1, P3 ;  /* 0x00000003dbf47211 */ /* 0x080fe400018f0eff */
[----:B------:R-:W-:-:S02]  /*aa80*/  LEA.HI.X.SX32 R236, R215, R3, 0x1, P4 ;  /* 0x00000003d7ec7211 */ /* 0x000fc400020f0eff */
[----:B-1----:R-:W-:Y:S02]  /*aa90*/  LEA.HI.X.SX32 R5, R193, R3, 0x1, P1 ;  /* 0x00000003c1057211 */ /* 0x002fe400008f0eff */
[C---:B------:R-:W-:Y:S02]  /*aaa0*/  IADD3 R229, P3, R0.reuse, R191, RZ ;  /* 0x000000bf00e57210 */ /* 0x040fe40007f7e0ff */
[C---:B------:R-:W-:Y:S02]  /*aab0*/  IADD3 R241, P4, R0.reuse, R185, RZ ;  /* 0x000000b900f17210 */ /* 0x040fe40007f9e0ff */
[-C--:B------:R-:W-:Y:S01]  /*aac0*/  LEA.HI.X.SX32 R7, R195, R3.reuse, 0x1, P2 ;  /* 0x00000003c3077211 */ /* 0x080fe200010f0eff */
[----:B------:R1:W-:Y:S01]  /*aad0*/  STL [R1+0x368], R5 ;  /* 0x0003680501007387 */ /* 0x0003e20000100800 */
[----:B------:R-:W-:Y:S02]  /*aae0*/  LEA.HI.X.SX32 R242, R185, R3, 0x1, P4 ;  /* 0x00000003b9f27211 */ /* 0x000fe400020f0eff */
[C---:B------:R-:W-:Y:S01]  /*aaf0*/  IADD3 R227, P4, R0.reuse, R189, RZ ;  /* 0x000000bd00e37210 */ /* 0x040fe20007f9e0ff */
[----:B------:R-:W-:Y:S01]  /*ab00*/  STL [R1+0x36c], R7 ;  /* 0x00036c0701007387 */ /* 0x000fe20000100800 */
[----:B------:R-:W-:-:S03]  /*ab10*/  IADD3 R239, P5, R0, R187, RZ ;  /* 0x000000bb00ef7210 */ /* 0x000fc60007fbe0ff */
[----:B------:R-:W4:Y:S01]  /*ab20*/  LDL.LU R197, [R1+0x278] ;  /* 0x0002780001c57983 */ /* 0x000f220000300800 */
[----:B-1----:R-:W-:-:S03]  /*ab30*/  LEA.HI.X.SX32 R5, R191, R3, 0x1, P3 ;  /* 0x00000003bf057211 */ /* 0x002fc600018f0eff */
[----:B------:R-:W4:Y:S01]  /*ab40*/  LDL.LU R195, [R1+0x27c] ;  /* 0x00027c0001c37983 */ /* 0x000f220000300800 */
[----:B------:R-:W-:-:S03]  /*ab50*/  LEA.HI.X.SX32 R240, R187, R3, 0x1, P5 ;  /* 0x00000003bbf07211 */ /* 0x000fc600028f0eff */
[----:B------:R1:W-:Y:S04]  /*ab60*/  STL [R1+0x370], R5 ;  /* 0x0003700501007387 */ /* 0x0003e80000100800 */
[----:B------:R-:W4:Y:S04]  /*ab70*/  LDL.LU R193, [R1+0x284] ;  /* 0x0002840001c17983 */ /* 0x000f280000300800 */
[----:B------:R-:W4:Y:S01]  /*ab80*/  LDL.LU R191, [R1+0x26c] ;  /* 0x00026c0001bf7983 */ /* 0x000f220000300800 */
[----:B-1----:R-:W-:-:S03]  /*ab90*/  LEA.HI.X.SX32 R5, R189, R3, 0x1, P4 ;  /* 0x00000003bd057211 */ /* 0x002fc600020f0eff */
[----:B------:R-:W4:Y:S04]  /*aba0*/  LDL.LU R189, [R1+0x288] ;  /* 0x0002880001bd7983 */ /* 0x000f280000300800 */
[----:B------:R1:W-:Y:S04]  /*abb0*/  STL [R1+0x374], R5 ;  /* 0x0003740501007387 */ /* 0x0003e80000100800 */
[----:B------:R-:W4:Y:S01]  /*abc0*/  LDL.LU R187, [R1+0x28c] ;  /* 0x00028c0001bb7983 */ /* 0x000f220000300800 */
[----:B--2---:R-:W-:-:S04]  /*abd0*/  IADD3 R225, P5, R0, R211, RZ ;  /* 0x000000d300e17210 */ /* 0x004fc80007fbe0ff */
[----:B-1----:R-:W-:Y:S02]  /*abe0*/  LEA.HI.X.SX32 R5, R211, R3, 0x1, P5 ;  /* 0x00000003d3057211 */ /* 0x002fe400028f0eff */
[----:B---3--:R-:W-:-:S03]  /*abf0*/  IADD3 R223, P6, R0, R209, RZ ;  /* 0x000000d100df7210 */ /* 0x008fc60007fde0ff */
[----:B------:R1:W-:Y:S01]  /*ac00*/  STL [R1+0x378], R5 ;  /* 0x0003780501007387 */ /* 0x0003e20000100800 */
[----:B----4-:R-:W-:-:S03]  /*ac10*/  IADD3 R221, P0, R0, R179, RZ ;  /* 0x000000b300dd7210 */ /* 0x010fc60007f1e0ff */
[----:B------:R-:W2:Y:S01]  /*ac20*/  LDL.LU R185, [R1+0x290] ;  /* 0x0002900001b97983 */ /* 0x000ea20000300800 */
[----:B-1----:R-:W-:-:S05]  /*ac30*/  LEA.HI.X.SX32 R5, R209, R3, 0x1, P6 ;  /* 0x00000003d1057211 */ /* 0x002fca00030f0eff */
[----:B------:R1:W-:Y:S01]  /*ac40*/  STL [R1+0x37c], R5 ;  /* 0x00037c0501007387 */ /* 0x0003e20000100800 */
[C---:B------:R-:W-:Y:S02]  /*ac50*/  IADD3 R219, P1, R0.reuse, R175, RZ ;  /* 0x000000af00db7210 */ /* 0x040fe40007f3e0ff */
[C---:B------:R-:W-:Y:S01]  /*ac60*/  IADD3 R217, P2, R0.reuse, R177, RZ ;  /* 0x000000b100d97210 */ /* 0x040fe20007f5e0ff */
[----:B------:R-:W3:Y:S01]  /*ac70*/  LDL.LU R183, [R1+0x270] ;  /* 0x0002700001b77983 */ /* 0x000ee20000300800 */
[----:B------:R-:W-:Y:S02]  /*ac80*/  IADD3 R215, P3, R0, R205, RZ ;  /* 0x000000cd00d77210 */ /* 0x000fe40007f7e0ff */
[----:B-1----:R-:W-:Y:S02]  /*ac90*/  LEA.HI.X.SX32 R5, R179, R3, 0x1, P0 ;  /* 0x00000003b3057211 */ /* 0x002fe400000f0eff */
[----:B------:R-:W-:-:S03]  /*aca0*/  IADD3 R7, P0, R4, R2, RZ ;  /* 0x0000000204077210 */ /* 0x000fc60007f1e0ff */
[----:B------:R1:W-:Y:S01]  /*acb0*/  STL [R1+0x380], R5 ;  /* 0x0003800501007387 */ /* 0x0003e20000100800 */
[----:B------:R-:W-:-:S03]  /*acc0*/  LEA.HI.X.SX32 R14, R205, R3, 0x1, P3 ;  /* 0x00000003cd0e7211 */ /* 0x000fc600018f0eff */
[----:B------:R4:W-:Y:S01]  /*acd0*/  STL [R1+0x440], R7 ;  /* 0x0004400701007387 */ /* 0x0009e20000100800 */
[-C--:B-1----:R-:W-:Y:S02]  /*ace0*/  LEA.HI.X.SX32 R5, R177, R3.reuse, 0x1, P2 ;  /* 0x00000003b1057211 */ /* 0x082fe400010f0eff */
[----:B----4-:R-:W-:Y:S02]  /*acf0*/  LEA.HI.X.SX32 R7, R175, R3, 0x1, P1 ;  /* 0x00000003af077211 */ /* 0x010fe400008f0eff */
[----:B------:R-:W-:-:S03]  /*ad00*/  IADD3 R213, P4, R0, R199, RZ ;  /* 0x000000c700d57210 */ /* 0x000fc60007f9e0ff */
[----:B------:R1:W-:Y:S01]  /*ad10*/  STL [R1+0x384], R7 ;  /* 0x0003840701007387 */ /* 0x0003e20000100800 */
[----:B------:R-:W-:-:S03]  /*ad20*/  IADD3 R211, P5, R0, R203, RZ ;  /* 0x000000cb00d37210 */ /* 0x000fc60007fbe0ff */
[----:B------:R4:W-:Y:S04]  /*ad30*/  STL [R1+0x388], R5 ;  /* 0x0003880501007387 */ /* 0x0009e80000100800 */
[----:B------:R-:W-:Y:S04]  /*ad40*/  STL [R1+0x38c], R14 ;  /* 0x00038c0e01007387 */ /* 0x000fe80000100800 */
[----:B------:R-:W3:Y:S01]  /*ad50*/  LDL.LU R181, [R1+0x298] ;  /* 0x0002980001b57983 */ /* 0x000ee20000300800 */
[-C--:B-1----:R-:W-:Y:S02]  /*ad60*/  LEA.HI.X.SX32 R7, R199, R3.reuse, 0x1, P4 ;  /* 0x00000003c7077211 */ /* 0x082fe400020f0eff */
[----:B----4-:R-:W-:-:S03]  /*ad70*/  LEA.HI.X.SX32 R5, R203, R3, 0x1, P5 ;  /* 0x00000003cb057211 */ /* 0x010fc600028f0eff */
[----:B------:R-:W-:Y:S04]  /*ad80*/  STL [R1+0x390], R7 ;  /* 0x0003900701007387 */ /* 0x000fe80000100800 */
[----:B------:R-:W-:Y:S04]  /*ad90*/  STL [R1+0x394], R5 ;  /* 0x0003940501007387 */ /* 0x000fe80000100800 */
[----:B------:R-:W4:Y:S04]  /*ada0*/  LDL.LU R179, [R1+0x29c] ;  /* 0x00029c0001b37983 */ /* 0x000f280000300800 */
[----:B------:R-:W4:Y:S01]  /*adb0*/  LDL.LU R177, [R1+0x2a0] ;  /* 0x0002a00001b17983 */ /* 0x000f220000300800 */
[----:B------:R-:W-:-:S02]  /*adc0*/  IADD3 R209, P6, R0, R201, RZ ;  /* 0x000000c900d17210 */ /* 0x000fc40007fde0ff */
[----:B------:R-:W-:Y:S02]  /*add0*/  SHF.R.S32.HI R0, RZ, 0x1f, R4 ;  /* 0x0000001fff007819 */ /* 0x000fe40000011404 */
[----:B------:R-:W-:Y:S02]  /*ade0*/  LEA.HI.X.SX32 R3, R201, R3, 0x1, P6 ;  /* 0x00000003c9037211 */ /* 0x000fe400030f0eff */
[----:B------:R-:W-:Y:S02]  /*adf0*/  LEA.HI.X.SX32 R15, R2, R0, 0x1, P0 ;  /* 0x00000000020f7211 */ /* 0x000fe400000f0eff */
[----:B------:R-:W-:Y:S02]  /*ae00*/  LEA R2, P0, R8, R10, 0x4 ;  /* 0x0000000a08027211 */ /* 0x000fe400078020ff */
[C---:B------:R-:W-:Y:S01]  /*ae10*/  IADD3 R201, P4, R4.reuse, R191, RZ ;  /* 0x000000bf04c97210 */ /* 0x040fe20007f9e0ff */
[----:B------:R-:W-:Y:S01]  /*ae20*/  STL [R1+0x398], R3 ;  /* 0x0003980301007387 */ /* 0x000fe20000100800 */
[----:B------:R-:W-:-:S02]  /*ae30*/  IADD3 R207, P1, R4, R197, RZ ;  /* 0x000000c504cf7210 */ /* 0x000fc40007f3e0ff */
[C---:B------:R-:W-:Y:S01]  /*ae40*/  IADD3 R199, P3, R4.reuse, R189, RZ ;  /* 0x000000bd04c77210 */ /* 0x040fe20007f7e0ff */
[----:B------:R-:W-:Y:S01]  /*ae50*/  STL [R1+0x444], R15 ;  /* 0x0004440f01007387 */ /* 0x000fe20000100800 */
[----:B------:R-:W-:-:S03]  /*ae60*/  IADD3 R205, P6, R4, R195, RZ ;  /* 0x000000c304cd7210 */ /* 0x000fc60007fde0ff */
[----:B------:R-:W-:Y:S04]  /*ae70*/  STL [R1+0x438], R2 ;  /* 0x0004380201007387 */ /* 0x000fe80000100800 */
[----:B------:R1:W-:Y:S01]  /*ae80*/  STL [R1+0x468], R201 ;  /* 0x000468c901007387 */ /* 0x0003e20000100800 */
[----:B------:R-:W-:-:S03]  /*ae90*/  IADD3 R203, P5, R4, R193, RZ ;  /* 0x000000c104cb7210 */ /* 0x000fc60007fbe0ff */
[----:B------:R1:W-:Y:S04]  /*aea0*/  STL [R1+0x464], R199 ;  /* 0x000464c701007387 */ /* 0x0003e80000100800 */
[----:B------:R-:W4:Y:S01]  /*aeb0*/  LDL.LU R175, [R1+0x274] ;  /* 0x0002740001af7983 */ /* 0x000f220000300800 */
[-C--:B-1----:R-:W-:Y:S02]  /*aec0*/  LEA.HI.X.SX32 R201, R197, R0.reuse, 0x1, P1 ;  /* 0x00000000c5c97211 */ /* 0x082fe400008f0eff */
[----:B------:R-:W-:Y:S02]  /*aed0*/  IADD3 R197, P2, R4, R187, RZ ;  /* 0x000000bb04c57210 */ /* 0x000fe40007f5e0ff */
[----:B------:R-:W-:-:S03]  /*aee0*/  LEA.HI.X.SX32 R199, R195, R0, 0x1, P6 ;  /* 0x00000000c3c77211 */ /* 0x000fc600030f0eff */
[----:B------:R1:W-:Y:S04]  /*aef0*/  STL [R1+0x460], R197 ;  /* 0x000460c501007387 */ /* 0x0003e80000100800 */
[----:B------:R-:W4:Y:S01]  /*af00*/  LDL.LU R173, [R1+0x2a4] ;  /* 0x0002a40001ad7983 */ /* 0x000f220000300800 */
[----:B-1----:R-:W-:Y:S02]  /*af10*/  LEA.HI.X.SX32 R197, R193, R0, 0x1, P5 ;  /* 0x00000000c1c57211 */ /* 0x002fe400028f0eff */
[----:B--2---:R-:W-:-:S05]  /*af20*/  IADD3 R195, P1, R4, R185, RZ ;  /* 0x000000b904c37210 */ /* 0x004fca0007f3e0ff */
[----:B------:R1:W-:Y:S04]  /*af30*/  STL [R1+0x45c], R195 ;  /* 0x00045cc301007387 */ /* 0x0003e80000100800 */
[----:B------:R-:W2:Y:S01]  /*af40*/  LDL.LU R171, [R1+0x2a8] ;  /* 0x0002a80001ab7983 */ /* 0x000ea20000300800 */
[----:B---3--:R-:W-:Y:S02]  /*af50*/  IADD3 R193, P5, R4, R183, RZ ;  /* 0x000000b704c17210 */ /* 0x008fe40007fbe0ff */
[----:B-1----:R-:W-:-:S03]  /*af60*/  LEA.HI.X.SX32 R195, R191, R0, 0x1, P4 ;  /* 0x00000000bfc37211 */ /* 0x002fc600020f0eff */
[----:B------:R1:W-:Y:S04]  /*af70*/  STL [R1+0x458], R193 ;  /* 0x000458c101007387 */ /* 0x0003e80000100800 */
[----:B------:R-:W3:Y:S04]  /*af80*/  LDL.LU R169, [R1+0x2ac] ;  /* 0x0002ac0001a97983 */ /* 0x000ee80000300800 */
[----:B------:R-:W3:Y:S04]  /*af90*/  LDL.LU R167, [R1+0x2b0] ;  /* 0x0002b00001a77983 */ /* 0x000ee80000300800 */
[----:B------:R-:W3:Y:S01]  /*afa0*/  LDL.LU R165, [R1+0x2b4] ;  /* 0x0002b40001a57983 */ /* 0x000ee20000300800 */
[----:B-1----:R-:W-:-:S02]  /*afb0*/  LEA.HI.X.SX32 R193, R189, R0, 0x1, P3 ;  /* 0x00000000bdc17211 */ /* 0x002fc400018f0eff */
[----:B------:R-:W-:-:S05]  /*afc0*/  IADD3 R191, P4, R4, R181, RZ ;  /* 0x000000b504bf7210 */ /* 0x000fca0007f9e0ff */
[----:B------:R1:W-:Y:S04]  /*afd0*/  STL [R1+0x454], R191 ;  /* 0x000454bf01007387 */ /* 0x0003e80000100800 */
[----:B------:R-:W3:Y:S04]  /*afe0*/  LDL.LU R163, [R1+0x2b8] ;  /* 0x0002b80001a37983 */ /* 0x000ee80000300800 */
[----:B------:R-:W3:Y:S01]  /*aff0*/  LDL.LU R161, [R1+0x2bc] ;  /* 0x0002bc0001a17983 */ /* 0x000ee20000300800 */
[----:B----4-:R-:W-:-:S03]  /*b000*/  IADD3 R189, P3, R4, R179, RZ ;  /* 0x000000b304bd7210 */ /* 0x010fc60007f7e0ff */
[----:B------:R-:W4:Y:S01]  /*b010*/  LDL.LU R159, [R1+0x280] ;  /* 0x00028000019f7983 */ /* 0x000f220000300800 */
[----:B-1----:R-:W-:-:S03]  /*b020*/  LEA.HI.X.SX32 R191, R187, R0, 0x1, P2 ;  /* 0x00000000bbbf7211 */ /* 0x002fc600010f0eff */
[----:B------:R1:W-:Y:S01]  /*b030*/  STL [R1+0x450], R189 ;  /* 0x000450bd01007387 */ /* 0x0003e20000100800 */
[----:B------:R-:W-:-:S03]  /*b040*/  IADD3 R187, P2, R4, R177, RZ ;  /* 0x000000b104bb7210 */ /* 0x000fc60007f5e0ff */
[----:B------:R-:W4:Y:S04]  /*b050*/  LDL.LU R157, [R1+0x2c0] ;  /* 0x0002c000019d7983 */ /* 0x000f280000300800 */
[----:B------:R-:W4:Y:S04]  /*b060*/  LDL.LU R113, [R1+0x2c4] ;  /* 0x0002c40001717983 */ /* 0x000f280000300800 */
[----:B------:R-:W4:Y:S04]  /*b070*/  LDL.LU R114, [R1+0x2c8] ;  /* 0x0002c80001727983 */ /* 0x000f280000300800 */
[----:B------:R-:W-:Y:S04]  /*b080*/  STL [R1+0x44c], R187 ;  /* 0x00044cbb01007387 */ /* 0x000fe80000100800 */
[----:B------:R-:W4:Y:S04]  /*b090*/  LDL.LU R115, [R1+0x2cc] ;  /* 0x0002cc0001737983 */ /* 0x000f280000300800 */
[----:B------:R-:W4:Y:S01]  /*b0a0*/  LDL.LU R116, [R1+0x2d0] ;  /* 0x0002d00001747983 */ /* 0x000f220000300800 */
[----:B------:R-:W-:-:S03]  /*b0b0*/  LEA.HI.X.SX32 R2, R181, R0, 0x1, P4 ;  /* 0x00000000b5027211 */ /* 0x000fc600020f0eff */
[----:B------:R-:W4:Y:S04]  /*b0c0*/  LDL.LU R117, [R1+0x2d4] ;  /* 0x0002d40001757983 */ /* 0x000f280000300800 */
[----:B------:R-:W4:Y:S04]  /*b0d0*/  LDL.LU R118, [R1+0x2d8] ;  /* 0x0002d80001767983 */ /* 0x000f280000300800 */
[----:B------:R-:W4:Y:S04]  /*b0e0*/  LDL.LU R119, [R1+0x294] ;  /* 0x0002940001777983 */ /* 0x000f280000300800 */
[----:B------:R-:W4:Y:S04]  /*b0f0*/  LDL.LU R120, [R1+0x2dc] ;  /* 0x0002dc0001787983 */ /* 0x000f280000300800 */
[----:B------:R1:W-:Y:S04]  /*b100*/  STL [R1+0x39c], R2 ;  /* 0x00039c0201007387 */ /* 0x0003e80000100800 */
[----:B------:R-:W4:Y:S01]  /*b110*/  LDL.LU R121, [R1+0x2e0] ;  /* 0x0002e00001797983 */ /* 0x000f220000300800 */
[----:B-1----:R-:W-:-:S02]  /*b120*/  LEA.HI.X.SX32 R189, R185, R0, 0x1, P1 ;  /* 0x00000000b9bd7211 */ /* 0x002fc400008f0eff */
[----:B------:R-:W-:Y:S02]  /*b130*/  IADD3 R185, P1, R4, R175, RZ ;  /* 0x000000af04b97210 */ /* 0x000fe40007f3e0ff */
[-C--:B------:R-:W-:Y:S02]  /*b140*/  LEA.HI.X.SX32 R2, R179, R0.reuse, 0x1, P3 ;  /* 0x00000000b3027211 */ /* 0x080fe400018f0eff */
[----:B------:R-:W-:-:S03]  /*b150*/  LEA.HI.X.SX32 R187, R183, R0, 0x1, P5 ;  /* 0x00000000b7bb7211 */ /* 0x000fc600028f0eff */
[----:B------:R1:W-:Y:S01]  /*b160*/  STL [R1+0x3a0], R2 ;  /* 0x0003a00201007387 */ /* 0x0003e20000100800 */
[-C--:B------:R-:W-:Y:S02]  /*b170*/  LEA.HI.X.SX32 R3, R175, R0.reuse, 0x1, P1 ;  /* 0x00000000af037211 */ /* 0x080fe400008f0eff */
[----:B------:R-:W-:Y:S02]  /*b180*/  IADD3 R183, P5, R4, R173, RZ ;  /* 0x000000ad04b77210 */ /* 0x000fe40007fbe0ff */
[----:B-1----:R-:W-:-:S05]  /*b190*/  LEA.HI.X.SX32 R2, R177, R0, 0x1, P2 ;  /* 0x00000000b1027211 */ /* 0x002fca00010f0eff */
[----:B------:R1:W-:Y:S04]  /*b1a0*/  STL [R1+0x3a4], R2 ;  /* 0x0003a40201007387 */ /* 0x0003e80000100800 */
[----:B------:R2:W-:Y:S01]  /*b1b0*/  STL [R1+0x3a8], R3 ;  /* 0x0003a80301007387 */ /* 0x0005e20000100800 */
[----:B-1----:R-:W-:-:S05]  /*b1c0*/  LEA.HI.X.SX32 R2, R173, R0, 0x1, P5 ;  /* 0x00000000ad027211 */ /* 0x002fca00028f0eff */
[----:B------:R1:W-:Y:S01]  /*b1d0*/  STL [R1+0x3ac], R2 ;  /* 0x0003ac0201007387 */ /* 0x0003e20000100800 */
[----:B--2---:R-:W-:-:S04]  /*b1e0*/  IADD3 R181, P4, R4, R171, RZ ;  /* 0x000000ab04b57210 */ /* 0x004fc80007f9e0ff */
[----:B------:R-:W-:-:S05]  /*b1f0*/  LEA.HI.X.SX32 R3, R171, R0, 0x1, P4 ;  /* 0x00000000ab037211 */ /* 0x000fca00020f0eff */
[----:B------:R2:W-:Y:S01]  /*b200*/  STL [R1+0x3b0], R3 ;  /* 0x0003b00301007387 */ /* 0x0005e20000100800 */
[C---:B---3--:R-:W-:Y:S02]  /*b210*/  IADD3 R179, P3, R4.reuse, R169, RZ ;  /* 0x000000a904b37210 */ /* 0x048fe40007f7e0ff */
[C---:B------:R-:W-:Y:S02]  /*b220*/  IADD3 R177, P2, R4.reuse, R167, RZ ;  /* 0x000000a704b17210 */ /* 0x040fe40007f5e0ff */
[-C--:B-1----:R-:W-:Y:S02]  /*b230*/  LEA.HI.X.SX32 R2, R169, R0.reuse, 0x1, P3 ;  /* 0x00000000a9027211 */ /* 0x082fe400018f0eff */
[-C--:B--2---:R-:W-:Y:S02]  /*b240*/  LEA.HI.X.SX32 R3, R167, R0.reuse, 0x1, P2 ;  /* 0x00000000a7037211 */ /* 0x084fe400010f0eff */
[----:B------:R-:W-:Y:S01]  /*b250*/  IADD3 R175, P1, R4, R165, RZ ;  /* 0x000000a504af7210 */ /* 0x000fe20007f3e0ff */
[----:B------:R1:W-:Y:S04]  /*b260*/  STL [R1+0x3b4], R2 ;  /* 0x0003b40201007387 */ /* 0x0003e80000100800 */
[----:B------:R2:W-:Y:S01]  /*b270*/  STL [R1+0x3b8], R3 ;  /* 0x0003b80301007387 */ /* 0x0005e20000100800 */
[----:B-1----:R-:W-:-:S05]  /*b280*/  LEA.HI.X.SX32 R2, R165, R0, 0x1, P1 ;  /* 0x00000000a5027211 */ /* 0x002fca00008f0eff */
[----:B------:R1:W-:Y:S01]  /*b290*/  STL [R1+0x3bc], R2 ;  /* 0x0003bc0201007387 */ /* 0x0003e20000100800 */
[----:B------:R-:W-:-:S04]  /*b2a0*/  IADD3 R173, P5, R4, R163, RZ ;  /* 0x000000a304ad7210 */ /* 0x000fc80007fbe0ff */
[-C--:B--2---:R-:W-:Y:S02]  /*b2b0*/  LEA.HI.X.SX32 R3, R163, R0.reuse, 0x1, P5 ;  /* 0x00000000a3037211 */ /* 0x084fe400028f0eff */
[C---:B------:R-:W-:Y:S02]  /*b2c0*/  IADD3 R171, P4, R4.reuse, R161, RZ ;  /* 0x000000a104ab7210 */ /* 0x040fe40007f9e0ff */
[C---:B----4-:R-:W-:Y:S01]  /*b2d0*/  IADD3 R169, P3, R4.reuse, R159, RZ ;  /* 0x0000009f04a97210 */ /* 0x050fe20007f7e0ff */
[----:B------:R2:W-:Y:S01]  /*b2e0*/  STL [R1+0x3c0], R3 ;  /* 0x0003c00301007387 */ /* 0x0005e20000100800 */
[-C--:B-1----:R-:W-:Y:S02]  /*b2f0*/  LEA.HI.X.SX32 R2, R161, R0.reuse, 0x1, P4 ;  /* 0x00000000a1027211 */ /* 0x082fe400020f0eff */
[----:B------:R-:W-:Y:S02]  /*b300*/  IADD3 R167, P2, R4, R157, RZ ;  /* 0x0000009d04a77210 */ /* 0x000fe40007f5e0ff */
[----:B--2---:R-:W-:-:S02]  /*b310*/  LEA.HI.X.SX32 R3, R159, R0, 0x1, P3 ;  /* 0x000000009f037211 */ /* 0x004fc400018f0eff */
[C---:B------:R-:W-:Y:S01]  /*b320*/  IADD3 R165, P1, R4.reuse, R113, RZ ;  /* 0x0000007104a57210 */ /* 0x040fe20007f3e0ff */
[----:B------:R1:W-:Y:S01]  /*b330*/  STL [R1+0x3c4], R2 ;  /* 0x0003c40201007387 */ /* 0x0003e20000100800 */
[----:B------:R-:W-:-:S03]  /*b340*/  IADD3 R163, P5, R4, R114, RZ ;  /* 0x0000007204a37210 */ /* 0x000fc60007fbe0ff */
[----:B------:R2:W-:Y:S01]  /*b350*/  STL [R1+0x3c8], R3 ;  /* 0x0003c80301007387 */ /* 0x0005e20000100800 */
[-C--:B-1----:R-:W-:Y:S02]  /*b360*/  LEA.HI.X.SX32 R2, R157, R0.reuse, 0x1, P2 ;  /* 0x000000009d027211 */ /* 0x082fe400010f0eff */
[----:B--2---:R-:W-:-:S03]  /*b370*/  LEA.HI.X.SX32 R3, R113, R0, 0x1, P1 ;  /* 0x0000000071037211 */ /* 0x004fc600008f0eff */
[----:B------:R1:W-:Y:S01]  /*b380*/  STL [R1+0x3cc], R2 ;  /* 0x0003cc0201007387 */ /* 0x0003e20000100800 */
[----:B------:R-:W-:-:S03]  /*b390*/  IADD3 R161, P4, R4, R115, RZ ;  /* 0x0000007304a17210 */ /* 0x000fc60007f9e0ff */
[----:B------:R2:W-:Y:S01]  /*b3a0*/  STL [R1+0x3d0], R3 ;  /* 0x0003d00301007387 */ /* 0x0005e20000100800 */
[----:B------:R-:W-:Y:S02]  /*b3b0*/  IADD3 R159, P3, R4, R116, RZ ;  /* 0x00000074049f7210 */ /* 0x000fe40007f7e0ff */
[----:B-1----:R-:W-:Y:S02]  /*b3c0*/  LEA.HI.X.SX32 R2, R114, R0, 0x1, P5 ;  /* 0x0000000072027211 */ /* 0x002fe400028f0eff */
[----:B--2---:R-:W-:-:S03]  /*b3d0*/  IADD3 R3, P5, R4, R119, RZ ;  /* 0x0000007704037210 */ /* 0x004fc60007fbe0ff */
[----:B------:R-:W-:Y:S01]  /*b3e0*/  STL [R1+0x3d4], R2 ;  /* 0x0003d40201007387 */ /* 0x000fe20000100800 */
[----:B------:R-:W-:-:S03]  /*b3f0*/  LEA.HI.X.SX32 R5, R115, R0, 0x1, P4 ;  /* 0x0000000073057211 */ /* 0x000fc600020f0eff */
[----:B------:R1:W-:Y:S01]  /*b400*/  STL [R1+0x350], R3 ;  /* 0x0003500301007387 */ /* 0x0003e20000100800 */
[----:B------:R-:W-:-:S03]  /*b410*/  IADD3 R157, P2, R4, R117, RZ ;  /* 0x00000075049d7210 */ /* 0x000fc60007f5e0ff */
[----:B------:R-:W-:Y:S01]  /*b420*/  STL [R1+0x3d8], R5 ;  /* 0x0003d80501007387 */ /* 0x000fe20000100800 */
[----:B-1----:R-:W-:Y:S02]  /*b430*/  LEA.HI.X.SX32 R3, R116, R0, 0x1, P3 ;  /* 0x0000000074037211 */ /* 0x002fe400018f0eff */
[----:B------:R-:W-:-:S05]  /*b440*/  IADD3 R16, P3, R4, R121, RZ ;  /* 0x0000007904107210 */ /* 0x000fca0007f7e0ff */
[----:B------:R1:W-:Y:S01]  /*b450*/  STL [R1+0x448], R16 ;  /* 0x0004481001007387 */ /* 0x0003e20000100800 */
[C---:B------:R-:W-:Y:S02]  /*b460*/  IADD3 R10, P1, R4.reuse, R118, RZ ;  /* 0x00000076040a7210 */ /* 0x040fe40007f3e0ff */
[----:B------:R-:W-:Y:S01]  /*b470*/  IADD3 R2, P4, R4, R120, RZ ;  /* 0x0000007804027210 */ /* 0x000fe20007f9e0ff */
[----:B------:R-:W-:Y:S01]  /*b480*/  STL [R1+0x3dc], R3 ;  /* 0x0003dc0301007387 */ /* 0x000fe20000100800 */
[-C--:B-1----:R-:W-:Y:S02]  /*b490*/  LEA.HI.X.SX32 R16, R117, R0.reuse, 0x1, P2 ;  /* 0x0000000075107211 */ /* 0x082fe400010f0eff */
[----:B------:R-:W-:Y:S02]  /*b4a0*/  LEA R5, P2, R9, UR6, 0x4 ;  /* 0x0000000609057c11 */ /* 0x000fe4000f8420ff */
[-C--:B------:R-:W-:Y:S02]  /*b4b0*/  LEA.HI.X.SX32 R15, R118, R0.reuse, 0x1, P1 ;  /* 0x00000000760f7211 */ /* 0x080fe400008f0eff */
[-C--:B------:R-:W-:Y:S01]  /*b4c0*/  LEA.HI.X.SX32 R7, R119, R0.reuse, 0x1, P5 ;  /* 0x0000000077077211 */ /* 0x080fe200028f0eff */
[----:B------:R1:W-:Y:S01]  /*b4d0*/  STL [R1+0x43c], R5 ;  /* 0x00043c0501007387 */ /* 0x0003e20000100800 */
[----:B------:R-:W-:-:S02]  /*b4e0*/  LEA.HI.X.SX32 R18, R121, R0, 0x1, P3 ;  /* 0x0000000079127211 */ /* 0x000fc400018f0eff */
[----:B------:R-:W-:Y:S02]  /*b4f0*/  SHF.L.U64.HI R156, R17, 0x2, R156 ;  /* 0x00000002119c7819 */ /* 0x000fe4000001029c */
[----:B-1----:R-:W-:Y:S01]  /*b500*/  LEA.HI.X.SX32 R5, R120, R0, 0x1, P4 ;  /* 0x0000000078057211 */ /* 0x002fe200020f0eff */
[----:B------:R-:W1:Y:S01]  /*b510*/  LDC R121, c[0x0][0x230] ;  /* 0x00008c00ff797b82 */ /* 0x000e620000000800 */
[----:B------:R-:W-:-:S05]  /*b520*/  SHF.L.U64.HI R0, R4, 0x2, R0 ;  /* 0x0000000204007819 */ /* 0x000fca0000010200 */
[----:B------:R-:W-:Y:S04]  /*b530*/  STL [R1+0x354], R0 ;  /* 0x0003540001007387 */ /* 0x000fe80000100800 */
[----:B------:R-:W-:Y:S04]  /*b540*/  STL [R1], RZ ;  /* 0x000000ff01007387 */ /* 0x000fe80000100800 */
[----:B------:R-:W-:Y:S04]  /*b550*/  STL [R1+0x4], RZ ;  /* 0x000004ff01007387 */ /* 0x000fe80000100800 */
        /* <DEDUP_REMOVED lines=119> */
[----:B------:R-:W-:Y:S01]  /*bcd0*/  STL [R1+0x1e4], RZ ;  /* 0x0001e4ff01007387 */ /* 0x000fe20000100800 */
[----:B------:R-:W-:-:S03]  /*bce0*/  IMAD.SHL.U32 R17, R17, 0x4, RZ ;  /* 0x0000000411117824 */ /* 0x000fc600078e00ff */
[----:B------:R-:W-:Y:S04]  /*bcf0*/  STL [R1+0x1e8], RZ ;  /* 0x0001e8ff01007387 */ /* 0x000fe80000100800 */
[----:B------:R-:W-:Y:S04]  /*bd00*/  STL [R1+0x1ec], RZ ;  /* 0x0001ecff01007387 */ /* 0x000fe80000100800 */
[----:B------:R-:W-:Y:S04]  /*bd10*/  STL [R1+0x1f0], RZ ;  /* 0x0001f0ff01007387 */ /* 0x000fe80000100800 */
[----:B------:R-:W-:Y:S04]  /*bd20*/  STL [R1+0x1f4], RZ ;  /* 0x0001f4ff01007387 */ /* 0x000fe80000100800 */
[----:B------:R-:W-:Y:S04]  /*bd30*/  STL [R1+0x1f8], RZ ;  /* 0x0001f8ff01007387 */ /* 0x000fe80000100800 */
[----:B------:R-:W-:Y:S04]  /*bd40*/  STL [R1+0x1fc], RZ ;  /* 0x0001fcff01007387 */ /* 0x000fe80000100800 */
[----:B------:R2:W-:Y:S04]  /*bd50*/  STL [R1+0x34c], R156 ;  /* 0x00034c9c01007387 */ /* 0x0005e80000100800 */
[----:B------:R3:W-:Y:S01]  /*bd60*/  STL [R1+0x348], R17 ;  /* 0x0003481101007387 */ /* 0x0007e20000100800 */
[C---:B--2---:R-:W-:Y:S01]  /*bd70*/  SHF.L.U64.HI R156, R12.reuse, 0x2, R158 ;  /* 0x000000020c9c7819 */ /* 0x044fe2000001029e */
[----:B------:R-:W-:Y:S01]  /*bd80*/  IMAD.SHL.U32 R12, R12, 0x4, RZ ;  /* 0x000000040c0c7824 */ /* 0x000fe200078e00ff */
[C---:B---3--:R-:W-:Y:S01]  /*bd90*/  SHF.L.U64.HI R17, R13.reuse, 0x2, R160 ;  /* 0x000000020d117819 */ /* 0x048fe200000102a0 */
[----:B------:R-:W-:-:S02]  /*bda0*/  IMAD.SHL.U32 R13, R13, 0x4, RZ ;  /* 0x000000040d0d7824 */ /* 0x000fc400078e00ff */
[----:B------:R-:W-:Y:S04]  /*bdb0*/  STL [R1+0x344], R156 ;  /* 0x0003449c01007387 */ /* 0x000fe80000100800 */
[----:B------:R2:W-:Y:S04]  /*bdc0*/  STL [R1+0x340], R12 ;  /* 0x0003400c01007387 */ /* 0x0005e80000100800 */
[----:B------:R3:W-:Y:S04]  /*bdd0*/  STL [R1+0x33c], R17 ;  /* 0x00033c1101007387 */ /* 0x0007e80000100800 */
[----:B------:R4:W-:Y:S01]  /*bde0*/  STL [R1+0x338], R13 ;  /* 0x0003380d01007387 */ /* 0x0009e20000100800 */
[C---:B--2---:R-:W-:Y:S01]  /*bdf0*/  SHF.L.U64.HI R12, R19.reuse, 0x2, R162 ;  /* 0x00000002130c7819 */ /* 0x044fe200000102a2 */
[----:B---3--:R-:W-:-:S04]  /*be00*/  IMAD.SHL.U32 R17, R19, 0x4, RZ ;  /* 0x0000000413117824 */ /* 0x008fc800078e00ff */
[----:B------:R2:W-:Y:S01]  /*be10*/  STL [R1+0x334], R12 ;  /* 0x0003340c01007387 */ /* 0x0005e20000100800 */
[----:B----4-:R-:W-:-:S03]  /*be20*/  SHF.L.U64.HI R13, R20, 0x2, R164 ;  /* 0x00000002140d7819 */ /* 0x010fc600000102a4 */
[----:B------:R3:W-:Y:S04]  /*be30*/  STL [R1+0x330], R17 ;  /* 0x0003301101007387 */ /* 0x0007e80000100800 */
[----:B------:R4:W-:Y:S01]  /*be40*/  STL [R1+0x32c], R13 ;  /* 0x00032c0d01007387 */ /* 0x0009e20000100800 */
[----:B--2---:R-:W-:Y:S01]  /*be50*/  IMAD.SHL.U32 R12, R20, 0x4, RZ ;  /* 0x00000004140c7824 */ /* 0x004fe200078e00ff */
[----:B---3--:R-:W-:-:S04]  /*be60*/  SHF.L.U64.HI R17, R21, 0x2, R166 ;  /* 0x0000000215117819 */ /* 0x008fc800000102a6 */
[----:B------:R2:W-:Y:S01]  /*be70*/  STL [R1+0x328], R12 ;  /* 0x0003280c01007387 */ /* 0x0005e20000100800 */
[----:B----4-:R-:W-:-:S03]  /*be80*/  IMAD.SHL.U32 R13, R21, 0x4, RZ ;  /* 0x00000004150d7824 */ /* 0x010fc600078e00ff */
        /* <DEDUP_REMOVED lines=138> */
[----:B------:R-:W-:Y:S04]  /*c730*/  STL [R1+0x210], R17 ;  /* 0x0002101101007387 */ /* 0x000fe80000100800 */
[----:B------:R-:W3:Y:S01]  /*c740*/  LDL.LU R170, [R1+0x360] ;  /* 0x0003600001aa7983 */ /* 0x000ee20000300800 */
[----:B--2---:R-:W-:-:S03]  /*c750*/  IMAD.SHL.U32 R12, R154, 0x4, RZ ;  /* 0x000000049a0c7824 */ /* 0x004fc600078e00ff */
[----:B------:R2:W-:Y:S04]  /*c760*/  STL [R1+0x20c], R13 ;  /* 0x00020c0d01007387 */ /* 0x0005e80000100800 */
[----:B------:R4:W-:Y:S04]  /*c770*/  STL [R1+0x208], R12 ;  /* 0x0002080c01007387 */ /* 0x0009e80000100800 */
[----:B------:R-:W3:Y:S01]  /*c780*/  LDL.LU R22, [R1+0x364] ;  /* 0x0003640001167983 */ /* 0x000ee20000300800 */
[C---:B--2---:R-:W-:Y:S01]  /*c790*/  SHF.L.U64.HI R13, R155.reuse, 0x2, R238 ;  /* 0x000000029b0d7819 */ /* 0x044fe200000102ee */
[----:B----4-:R-:W-:-:S04]  /*c7a0*/  IMAD.SHL.U32 R12, R155, 0x4, RZ ;  /* 0x000000049b0c7824 */ /* 0x010fc800078e00ff */
[----:B------:R2:W-:Y:S04]  /*c7b0*/  STL [R1+0x204], R13 ;  /* 0x0002040d01007387 */ /* 0x0005e80000100800 */
[----:B------:R-:W4:Y:S04]  /*c7c0*/  LDL.LU R168, [R1+0x368] ;  /* 0x0003680001a87983 */ /* 0x000f280000300800 */
[----:B------:R-:W4:Y:S04]  /*c7d0*/  LDL.LU R21, [R1+0x36c] ;  /* 0x00036c0001157983 */ /* 0x000f280000300800 */
[----:B------:R1:W-:Y:S04]  /*c7e0*/  STL [R1+0x200], R12 ;  /* 0x0002000c01007387 */ /* 0x0003e80000100800 */
[----:B------:R-:W4:Y:S04]  /*c7f0*/  LDL.LU R166, [R1+0x370] ;  /* 0x0003700001a67983 */ /* 0x000f280000300800 */
[----:B------:R-:W4:Y:S04]  /*c800*/  LDL.LU R20, [R1+0x374] ;  /* 0x0003740001147983 */ /* 0x000f280000300800 */
[----:B------:R-:W4:Y:S04]  /*c810*/  LDL.LU R164, [R1+0x378] ;  /* 0x0003780001a47983 */ /* 0x000f280000300800 */
[----:B------:R-:W4:Y:S04]  /*c820*/  LDL.LU R19, [R1+0x37c] ;  /* 0x00037c0001137983 */ /* 0x000f280000300800 */
[----:B------:R-:W4:Y:S04]  /*c830*/  LDL.LU R162, [R1+0x380] ;  /* 0x0003800001a27983 */ /* 0x000f280000300800 */
[----:B--2---:R-:W2:Y:S04]  /*c840*/  LDL.LU R13, [R1+0x384] ;  /* 0x00038400010d7983 */ /* 0x004ea80000300800 */
[----:B------:R-:W2:Y:S04]  /*c850*/  LDL.LU R160, [R1+0x388] ;  /* 0x0003880001a07983 */ /* 0x000ea80000300800 */
[----:B-1----:R-:W2:Y:S04]  /*c860*/  LDL.LU R12, [R1+0x38c] ;  /* 0x00038c00010c7983 */ /* 0x002ea80000300800 */
[----:B------:R-:W3:Y:S04]  /*c870*/  LDL.LU R158, [R1+0x390] ;  /* 0x00039000019e7983 */ /* 0x000ee80000300800 */
[----:B------:R-:W4:Y:S04]  /*c880*/  LDL.LU R17, [R1+0x394] ;  /* 0x0003940001117983 */ /* 0x000f280000300800 */
[----:B------:R-:W2:Y:S01]  /*c890*/  LDL.LU R156, [R1+0x398] ;  /* 0x00039800019c7983 */ /* 0x000ea20000300800 */
[----:B------:R-:W-:-:S02]  /*c8a0*/  SHF.L.U64.HI R208, R207, 0x2, R201 ;  /* 0x00000002cfd07819 */ /* 0x000fc400000102c9 */
[----:B---3--:R-:W-:Y:S02]  /*c8b0*/  SHF.L.U64.HI R214, R213, 0x2, R158 ;  /* 0x00000002d5d67819 */ /* 0x008fe4000001029e */
[----:B------:R-:W3:Y:S04]  /*c8c0*/  LDL.LU R158, [R1+0x39c] ;  /* 0x00039c00019e7983 */ /* 0x000ee80000300800 */
[----:B------:R-:W3:Y:S01]  /*c8d0*/  LDL.LU R201, [R1+0x468] ;  /* 0x0004680001c97983 */ /* 0x000ee20000300800 */
[----:B------:R-:W-:Y:S02]  /*c8e0*/  SHF.L.U64.HI R206, R205, 0x2, R199 ;  /* 0x00000002cdce7819 */ /* 0x000fe400000102c7 */
[----:B--2---:R-:W-:Y:S02]  /*c8f0*/  SHF.L.U64.HI R210, R209, 0x2, R156 ;  /* 0x00000002d1d27819 */ /* 0x004fe4000001029c */
[----:B------:R-:W2:Y:S01]  /*c900*/  LDL.LU R156, [R1+0x3a0] ;  /* 0x0003a000019c7983 */ /* 0x000ea20000300800 */
[----:B------:R-:W-:-:S03]  /*c910*/  SHF.L.U64.HI R238, R237, 0x2, R170 ;  /* 0x00000002edee7819 */ /* 0x000fc600000102aa */
[----:B------:R-:W2:Y:S01]  /*c920*/  LDL.LU R199, [R1+0x464] ;  /* 0x0004640001c77983 */ /* 0x000ea20000300800 */
[----:B------:R-:W-:-:S03]  /*c930*/  SHF.L.U64.HI R204, R203, 0x2, R197 ;  /* 0x00000002cbcc7819 */ /* 0x000fc600000102c5 */
[----:B------:R-:W2:Y:S01]  /*c940*/  LDL.LU R170, [R1+0x3a4] ;  /* 0x0003a40001aa7983 */ /* 0x000ea20000300800 */
[----:B----4-:R-:W-:-:S03]  /*c950*/  SHF.L.U64.HI R212, R211, 0x2, R17 ;  /* 0x00000002d3d47819 */ /* 0x010fc60000010211 */
[----:B------:R-:W4:Y:S04]  /*c960*/  LDL.LU R197, [R1+0x460] ;  /* 0x0004600001c57983 */ /* 0x000f280000300800 */
[----:B------:R-:W4:Y:S01]  /*c970*/  LDL.LU R17, [R1+0x3a8] ;  /* 0x0003a80001117983 */ /* 0x000f220000300800 */
[----:B---3--:R-:W-:-:S03]  /*c980*/  SHF.L.U64.HI R202, R201, 0x2, R195 ;  /* 0x00000002c9ca7819 */ /* 0x008fc600000102c3 */
[----:B------:R-:W3:Y:S01]  /*c990*/  LDL.LU R195, [R1+0x45c] ;  /* 0x00045c0001c37983 */ /* 0x000ee20000300800 */
[----:B------:R-:W-:Y:S02]  /*c9a0*/  SHF.L.U64.HI R236, R235, 0x2, R22 ;  /* 0x00000002ebec7819 */ /* 0x000fe40000010216 */
[----:B------:R-:W-:Y:S01]  /*c9b0*/  SHF.L.U64.HI R234, R233, 0x2, R168 ;  /* 0x00000002e9ea7819 */ /* 0x000fe200000102a8 */
[----:B------:R-:W3:Y:S01]  /*c9c0*/  LDL.LU R22, [R1+0x3ac] ;  /* 0x0003ac0001167983 */ /* 0x000ee20000300800 */
[----:B------:R-:W-:Y:S02]  /*c9d0*/  SHF.L.U64.HI R232, R231, 0x2, R21 ;  /* 0x00000002e7e87819 */ /* 0x000fe40000010215 */
[----:B--2---:R-:W-:Y:S01]  /*c9e0*/  SHF.L.U64.HI R200, R199, 0x2, R193 ;  /* 0x00000002c7c87819 */ /* 0x004fe200000102c1 */
[----:B------:R-:W2:Y:S01]  /*c9f0*/  LDL.LU R168, [R1+0x3b0] ;  /* 0x0003b00001a87983 */ /* 0x000ea20000300800 */
[----:B------:R-:W-:-:S03]  /*ca00*/  SHF.L.U64.HI R230, R229, 0x2, R166 ;  /* 0x00000002e5e67819 */ /* 0x000fc600000102a6 */
[----:B------:R-:W2:Y:S01]  /*ca10*/  LDL.LU R193, [R1+0x458] ;  /* 0x0004580001c17983 */ /* 0x000ea20000300800 */
[----:B------:R-:W-:Y:S02]  /*ca20*/  SHF.L.U64.HI R228, R227, 0x2, R20 ;  /* 0x00000002e3e47819 */ /* 0x000fe40000010214 */
[----:B----4-:R-:W-:Y:S01]  /*ca30*/  SHF.L.U64.HI R198, R197, 0x2, R191 ;  /* 0x00000002c5c67819 */ /* 0x010fe200000102bf */
[----:B------:R-:W4:Y:S01]  /*ca40*/  LDL.LU R21, [R1+0x3b4] ;  /* 0x0003b40001157983 */ /* 0x000f220000300800 */
[----:B------:R-:W-:-:S03]  /*ca50*/  SHF.L.U64.HI R226, R225, 0x2, R164 ;  /* 0x00000002e1e27819 */ /* 0x000fc600000102a4 */
[----:B------:R-:W4:Y:S04]  /*ca60*/  LDL.LU R166, [R1+0x3b8] ;  /* 0x0003b80001a67983 */ /* 0x000f280000300800 */
[----:B------:R-:W4:Y:S04]  /*ca70*/  LDL.LU R191, [R1+0x454] ;  /* 0x0004540001bf7983 */ /* 0x000f280000300800 */
[----:B------:R-:W4:Y:S04]  /*ca80*/  LDL.LU R20, [R1+0x3bc] ;  /* 0x0003bc0001147983 */ /* 0x000f280000300800 */
[----:B------:R-:W4:Y:S01]  /*ca90*/  LDL.LU R164, [R1+0x3c0] ;  /* 0x0003c00001a47983 */ /* 0x000f220000300800 */
[----:B---3--:R-:W-:-:S03]  /*caa0*/  SHF.L.U64.HI R196, R195, 0x2, R189 ;  /* 0x00000002c3c47819 */ /* 0x008fc600000102bd */
[----:B------:R-:W3:Y:S01]  /*cab0*/  LDL.LU R189, [R1+0x450] ;  /* 0x0004500001bd7983 */ /* 0x000ee20000300800 */
[----:B------:R-:W-:Y:S02]  /*cac0*/  SHF.L.U64.HI R224, R223, 0x2, R19 ;  /* 0x00000002dfe07819 */ /* 0x000fe40000010213 */
[----:B------:R-:W-:Y:S01]  /*cad0*/  SHF.L.U64.HI R222, R221, 0x2, R162 ;  /* 0x00000002ddde7819 */ /* 0x000fe200000102a2 */
[----:B------:R-:W3:Y:S01]  /*cae0*/  LDL.LU R19, [R1+0x3c4] ;  /* 0x0003c40001137983 */ /* 0x000ee20000300800 */
[----:B------:R-:W-:-:S03]  /*caf0*/  SHF.L.U64.HI R220, R219, 0x2, R13 ;  /* 0x00000002dbdc7819 */ /* 0x000fc6000001020d */
[----:B------:R-:W3:Y:S01]  /*cb00*/  LDL.LU R162, [R1+0x3c8] ;  /* 0x0003c80001a27983 */ /* 0x000ee20000300800 */
[----:B--2---:R-:W-:-:S03]  /*cb10*/  SHF.L.U64.HI R194, R193, 0x2, R187 ;  /* 0x00000002c1c27819 */ /* 0x004fc600000102bb */
[----:B------:R-:W2:Y:S01]  /*cb20*/  LDL.LU R187, [R1+0x44c] ;  /* 0x00044c0001bb7983 */ /* 0x000ea20000300800 */
[----:B------:R-:W-:Y:S02]  /*cb30*/  SHF.L.U64.HI R218, R217, 0x2, R160 ;  /* 0x00000002d9da7819 */ /* 0x000fe400000102a0 */
[----:B------:R-:W-:Y:S01]  /*cb40*/  SHF.L.U64.HI R216, R215, 0x2, R12 ;  /* 0x00000002d7d87819 */ /* 0x000fe2000001020c */
[----:B------:R-:W2:Y:S04]  /*cb50*/  LDL.LU R13, [R1+0x3cc] ;  /* 0x0003cc00010d7983 */ /* 0x000ea80000300800 */
[----:B------:R-:W2:Y:S01]  /*cb60*/  LDL.LU R160, [R1+0x3d0] ;  /* 0x0003d00001a07983 */ /* 0x000ea20000300800 */
[----:B----4-:R-:W-:-:S03]  /*cb70*/  SHF.L.U64.HI R192, R191, 0x2, R158 ;  /* 0x00000002bfc07819 */ /* 0x010fc6000001029e */
[----:B------:R-:W4:Y:S01]  /*cb80*/  LDL.LU R12, [R1+0x3d4] ;  /* 0x0003d400010c7983 */ /* 0x000f220000300800 */
[----:B------:R-:W-:-:S03]  /*cb90*/  SHF.L.U64.HI R186, R185, 0x2, R17 ;  /* 0x00000002b9ba7819 */ /* 0x000fc60000010211 */
[----:B------:R-:W4:Y:S01]  /*cba0*/  LDL.LU R158, [R1+0x3d8] ;  /* 0x0003d800019e7983 */ /* 0x000f220000300800 */
[----:B---3--:R-:W-:-:S03]  /*cbb0*/  SHF.L.U64.HI R190, R189, 0x2, R156 ;  /* 0x00000002bdbe7819 */ /* 0x008fc6000001029c */
[----:B------:R-:W3:Y:S04]  /*cbc0*/  LDL.LU R156, [R1+0x3dc] ;  /* 0x0003dc00019c7983 */ /* 0x000ee80000300800 */
[----:B------:R-:W3:Y:S01]  /*cbd0*/  LDL R17, [R1+0x350] ;  /* 0x0003500001117983 */ /* 0x000ee20000100800 */
[----:B------:R-:W-:Y:S02]  /*cbe0*/  SHF.L.U64.HI R178, R177, 0x2, R166 ;  /* 0x00000002b1b27819 */ /* 0x000fe400000102a6 */
[----:B--2---:R-:W-:Y:S02]  /*cbf0*/  SHF.L.U64.HI R188, R187, 0x2, R170 ;  /* 0x00000002bbbc7819 */ /* 0x004fe400000102aa */
[----:B------:R-:W-:Y:S02]  /*cc00*/  SHF.L.U64.HI R170, R169, 0x2, R162 ;  /* 0x00000002a9aa7819 */ /* 0x000fe400000102a2 */
[----:B------:R-:W-:-:S02]  /*cc10*/  SHF.L.U64.HI R166, R165, 0x2, R160 ;  /* 0x00000002a5a67819 */ /* 0x000fc400000102a0 */
[----:B----4-:R-:W-:Y:S02]  /*cc20*/  SHF.L.U64.HI R162, R161, 0x2, R158 ;  /* 0x00000002a1a27819 */ /* 0x010fe4000001029e */
[----:B------:R-:W-:Y:S02]  /*cc30*/  SHF.L.U64.HI R158, R157, 0x2, R16 ;  /* 0x000000029d9e7819 */ /* 0x000fe40000010210 */
[----:B------:R-:W2:Y:S01]  /*cc40*/  LDL.LU R16, [R1+0x448] ;  /* 0x0004480001107983 */ /* 0x000ea20000300800 */
[----:B---3--:R-:W-:Y:S02]  /*cc50*/  SHF.L.U64.HI R160, R159, 0x2, R156 ;  /* 0x000000029fa07819 */ /* 0x008fe4000001029c */
[----:B------:R-:W-:Y:S02]  /*cc60*/  SHF.L.U64.HI R156, R10, 0x2, R15 ;  /* 0x000000020a9c7819 */ /* 0x000fe4000001020f */
[----:B------:R-:W3:Y:S01]  /*cc70*/  LDL.LU R15, [R1+0x444] ;  /* 0x00044400010f7983 */ /* 0x000ee20000300800 */
[----:B------:R-:W-:-:S03]  /*cc80*/  SHF.L.U64.HI R154, R17, 0x2, R7 ;  /* 0x00000002119a7819 */ /* 0x000fc60000010207 */
[----:B------:R-:W3:Y:S01]  /*cc90*/  LDL.LU R7, [R1+0x440] ;  /* 0x0004400001077983 */ /* 0x000ee20000300800 */
[C---:B------:R-:W-:Y:S01]  /*cca0*/  SHF.L.U64.HI R152, R2.reuse, 0x2, R5 ;  /* 0x0000000202987819 */ /* 0x040fe20000010205 */
[----:B------:R-:W-:Y:S01]  /*ccb0*/  IMAD.SHL.U32 R23, R2, 0x4, RZ ;  /* 0x0000000402177824 */ /* 0x000fe200078e00ff */
[----:B------:R-:W-:Y:S01]  /*ccc0*/  SHF.L.U64.HI R184, R183, 0x2, R22 ;  /* 0x00000002b7b87819 */ /* 0x000fe20000010216 */
[----:B------:R1:W5:Y:S01]  /*ccd0*/  LDL.LU R5, [R1+0x43c] ;  /* 0x00043c0001057983 */ /* 0x0003620000300800 */
[----:B------:R-:W-:Y:S02]  /*cce0*/  SHF.L.U64.HI R180, R179, 0x2, R21 ;  /* 0x00000002b3b47819 */ /* 0x000fe40000010215 */
[----:B------:R-:W-:Y:S01]  /*ccf0*/  SHF.L.U64.HI R176, R175, 0x2, R20 ;  /* 0x00000002afb07819 */ /* 0x000fe20000010214 */
[----:B------:R1:W5:Y:S01]  /*cd00*/  LDL.LU R2, [R1+0x438] ;  /* 0x0004380001027983 */ /* 0x0003620000300800 */
[----:B------:R-:W-:Y:S02]  /*cd10*/  SHF.L.U64.HI R172, R171, 0x2, R19 ;  /* 0x00000002abac7819 */ /* 0x000fe40000010213 */
[C---:B--2---:R-:W-:Y:S01]  /*cd20*/  SHF.L.U64.HI R22, R16.reuse, 0x2, R18 ;  /* 0x0000000210167819 */ /* 0x044fe20000010212 */
[----:B------:R-:W-:Y:S01]  /*cd30*/  IMAD.SHL.U32 R21, R16, 0x4, RZ ;  /* 0x0000000410157824 */ /* 0x000fe200078e00ff */
[----:B------:R1:W5:Y:S04]  /*cd40*/  LDL.LU R18, [R1+0x434] ;  /* 0x0004340001127983 */ /* 0x0003680000300800 */
[----:B------:R1:W5:Y:S01]  /*cd50*/  LDL.LU R16, [R1+0x430] ;  /* 0x0004300001107983 */ /* 0x0003620000300800 */
[C---:B---3--:R-:W-:Y:S01]  /*cd60*/  SHF.L.U64.HI R20, R7.reuse, 0x2, R15 ;  /* 0x0000000207147819 */ /* 0x048fe2000001020f */
[----:B------:R-:W-:-:S02]  /*cd70*/  IMAD.SHL.U32 R19, R7, 0x4, RZ ;  /* 0x0000000407137824 */ /* 0x000fc400078e00ff */
[----:B------:R1:W5:Y:S04]  /*cd80*/  LDL.LU R15, [R1+0x42c] ;  /* 0x00042c00010f7983 */ /* 0x0003680000300800 */
[----:B------:R1:W5:Y:S01]  /*cd90*/  LDL.LU R7, [R1+0x428] ;  /* 0x0004280001077983 */ /* 0x0003620000300800 */
[----:B------:R-:W-:Y:S01]  /*cda0*/  SHF.R.S32.HI R3, RZ, 0x1f, R6 ;  /* 0x0000001fff037819 */ /* 0x000fe20000011406 */
[----:B------:R-:W-:Y:S01]  /*cdb0*/  IMAD.SHL.U32 R153, R17, 0x4, RZ ;  /* 0x0000000411997824 */ /* 0x000fe200078e00ff */
[--C-:B------:R-:W-:Y:S02]  /*cdc0*/  SHF.R.S32.HI R17, RZ, 0x1f, R8.reuse ;  /* 0x0000001fff117819 */ /* 0x100fe40000011408 */
[----:B------:R-:W-:Y:S02]  /*cdd0*/  SHF.R.S32.HI R14, RZ, 0x1f, R8 ;  /* 0x0000001fff0e7819 */ /* 0x000fe40000011408 */
[----:B------:R-:W-:-:S02]  /*cde0*/  LEA.HI R6, R3, R6, RZ, 0x5 ;  /* 0x0000000603067211 */ /* 0x000fc400078f28ff */
[----:B------:R-:W-:Y:S02]  /*cdf0*/  SHF.L.U64.HI R174, R173, 0x2, R164 ;  /* 0x00000002adae7819 */ /* 0x000fe400000102a4 */
[----:B------:R-:W-:Y:S01]  /*ce00*/  SHF.L.U64.HI R164, R163, 0x2, R12 ;  /* 0x00000002a3a47819 */ /* 0x000fe2000001020c */
[----:B------:R-:W-:Y:S01]  /*ce10*/  VIADD R121, R121, 0xffffff80 ;  /* 0xffffff8079797836 */ /* 0x000fe20000000000 */
[C---:B------:R-:W-:Y:S02]  /*ce20*/  SHF.L.U64.HI R12, R8.reuse, 0x2, R17 ;  /* 0x00000002080c7819 */ /* 0x040fe40000010211 */
[----:B------:R-:W-:Y:S02]  /*ce30*/  LEA.HI.X R0, R8, R11, R14, 0x4, P0 ;  /* 0x0000000b08007211 */ /* 0x000fe400000f240e */
[----:B------:R-:W-:Y:S02]  /*ce40*/  SHF.R.S32.HI R17, RZ, 0x5, R6 ;  /* 0x00000005ff117819 */ /* 0x000fe40000011406 */
[----:B------:R-:W-:Y:S01]  /*ce50*/  SHF.R.S32.HI R11, RZ, 0x1f, R9 ;  /* 0x0000001fff0b7819 */ /* 0x000fe20000011409 */
[----:B------:R-:W-:Y:S01]  /*ce60*/  IMAD.MOV.U32 R3, RZ, RZ, R121 ;  /* 0x000000ffff037224 */ /* 0x000fe200078e0079 */
[----:B------:R-:W-:Y:S01]  /*ce70*/  SHF.L.U64.HI R182, R181, 0x2, R168 ;  /* 0x00000002b5b67819 */ /* 0x000fe200000102a8 */
[----:B------:R-:W-:Y:S01]  /*ce80*/  IMAD.SHL.U32 R155, R10, 0x4, RZ ;  /* 0x000000040a9b7824 */ /* 0x000fe200078e00ff */
[----:B------:R-:W-:Y:S01]  /*ce90*/  SHF.L.U64.HI R252, R251, 0x2, R252 ;  /* 0x00000002fbfc7819 */ /* 0x000fe200000102fc */
[----:B------:R-:W-:Y:S01]  /*cea0*/  IMAD.MOV.U32 R14, RZ, RZ, RZ ;  /* 0x000000ffff0e7224 */ /* 0x000fe200078e00ff */
[----:B------:R-:W-:-:S02]  /*ceb0*/  SHF.L.U64.HI R250, R249, 0x2, R250 ;  /* 0x00000002f9fa7819 */ /* 0x000fc400000102fa */
[----:B------:R-:W-:Y:S02]  /*cec0*/  CS2R R24, SRZ ;  /* 0x0000000000187805 */ /* 0x000fe4000001ff00 */
[----:B------:R-:W-:Y:S02]  /*ced0*/  SHF.L.U64.HI R248, R247, 0x2, R248 ;  /* 0x00000002f7f87819 */ /* 0x000fe400000102f8 */
[----:B------:R-:W-:Y:S02]  /*cee0*/  CS2R R26, SRZ ;  /* 0x00000000001a7805 */ /* 0x000fe4000001ff00 */
[----:B------:R-:W-:Y:S02]  /*cef0*/  SHF.L.U64.HI R246, R245, 0x2, R246 ;  /* 0x00000002f5f67819 */ /* 0x000fe400000102f6 */
[----:B------:R-:W-:Y:S02]  /*cf00*/  CS2R R28, SRZ ;  /* 0x00000000001c7805 */ /* 0x000fe4000001ff00 */
        /* <DEDUP_REMOVED lines=8> */
[----:B------:R-:W-:Y:S02]  /*cf90*/  LEA.HI.X R4, R9, UR7, R11, 0x4, P2 ;  /* 0x0000000709047c11 */ /* 0x000fe400090f240b */
[----:B------:R-:W-:Y:S02]  /*cfa0*/  CS2R R38, SRZ ;  /* 0x0000000000267805 */ /* 0x000fe4000001ff00 */
[----:B------:R-:W-:Y:S02]  /*cfb0*/  CS2R R40, SRZ ;  /* 0x0000000000287805 */ /* 0x000fe4000001ff00 */
[----:B------:R-:W-:Y:S02]  /*cfc0*/  CS2R R42, SRZ ;  /* 0x00000000002a7805 */ /* 0x000fe4000001ff00 */
[----:B------:R-:W-:-:S02]  /*cfd0*/  CS2R R44, SRZ ;  /* 0x00000000002c7805 */ /* 0x000fc4000001ff00 */
[----:B------:R-:W-:Y:S02]  /*cfe0*/  CS2R R46, SRZ ;  /* 0x00000000002e7805 */ /* 0x000fe4000001ff00 */
[----:B------:R-:W-:Y:S02]  /*cff0*/  CS2R R48, SRZ ;  /* 0x0000000000307805 */ /* 0x000fe4000001ff00 */
        /* <DEDUP_REMOVED lines=35> */
[----:B------:R-:W-:Y:S01]  /*d230*/  CS2R R120, SRZ ;  /* 0x0000000000787805 */ /* 0x000fe2000001ff00 */
[----:B------:R-:W-:Y:S01]  /*d240*/  IMAD.SHL.U32 R251, R251, 0x4, RZ ;  /* 0x00000004fbfb7824 */ /* 0x000fe200078e00ff */
[----:B------:R-:W-:Y:S01]  /*d250*/  SHF.L.U64.HI R10, R9, 0x2, R11 ;  /* 0x00000002090a7819 */ /* 0x000fe2000001020b */
[----:B------:R-:W-:Y:S01]  /*d260*/  IMAD.SHL.U32 R249, R249, 0x4, RZ ;  /* 0x00000004f9f97824 */ /* 0x000fe200078e00ff */
[----:B------:R-:W-:Y:S01]  /*d270*/  CS2R R122, SRZ ;  /* 0x00000000007a7805 */ /* 0x000fe2000001ff00 */
        /* <DEDUP_REMOVED lines=28> */
[----:B------:R-:W-:-:S02]  /*d440*/  IMAD.SHL.U32 R219, R219, 0x4, RZ ;  /* 0x00000004dbdb7824 */ /* 0x000fc400078e00ff */
[----:B------:R-:W-:Y:S02]  /*d450*/  IMAD.SHL.U32 R217, R217, 0x4, RZ ;  /* 0x00000004d9d97824 */ /* 0x000fe400078e00ff */
[----:B------:R-:W-:Y:S02]  /*d460*/  IMAD.SHL.U32 R215, R215, 0x4, RZ ;  /* 0x00000004d7d77824 */ /* 0x000fe400078e00ff */
[----:B------:R-:W-:Y:S02]  /*d470*/  IMAD.SHL.U32 R213, R213, 0x4, RZ ;  /* 0x00000004d5d57824 */ /* 0x000fe400078e00ff */
[----:B------:R-:W-:Y:S02]  /*d480*/  IMAD.SHL.U32 R211, R211, 0x4, RZ ;  /* 0x00000004d3d37824 */ /* 0x000fe400078e00ff */
[----:B------:R-:W-:Y:S02]  /*d490*/  IMAD.SHL.U32 R209, R209, 0x4, RZ ;  /* 0x00000004d1d17824 */ /* 0x000fe400078e00ff */
        /* <DEDUP_REMOVED lines=26> */
[----:B------:R-:W-:Y:S01]  /*d640*/  VIADD R6, R17, 0xfffffffc ;  /* 0xfffffffc11067836 */ /* 0x000fe20000000000 */
[----:B------:R-:W-:Y:S01]  /*d650*/  UMOV UR13, 0x3 ;  /* 0x00000003000d7882 */ /* 0x000fe20000000000 */
[----:B-1----:R-:W-:-:S05]  /*d660*/  UMOV UR14, 0xffffffff ;  /* 0xffffffff000e7882 */ /* 0x002fca0000000000 */
.L_x_1:
[----:B------:R-:W-:Y:S01]  /*d670*/  STL.64 [R1+0x620], R250 ;  /* 0x000620fa01007387 */ /* 0x000fe20000100a00 */
[----:B------:R-:W-:Y:S01]  /*d680*/  UIADD3 UR14, UR14, 0x1, URZ ;  /* 0x000000010e0e7890 */ /* 0x000fe2000fffe03f */
[----:B------:R-:W-:-:S04]  /*d690*/  DEPBAR.LE SB0, 0x6 ;  /* 0x000081800000791a */ /* 0x000fc80000000000 */
[----:B------:R-:W-:Y:S04]  /*d6a0*/  STL.64 [R1+0x618], R248 ;  /* 0x000618f801007387 */ /* 0x000fe80000100a00 */
        /* <DEDUP_REMOVED lines=61> */
[----:B------:R1:W-:Y:S04]  /*da80*/  STL.64 [R1+0x428], R124 ;  /* 0x0004287c01007387 */ /* 0x0003e80000100a00 */
[----:B-1----:R-:W2:Y:S04]  /*da90*/  LDL.LU.64 R124, [R1] ;  /* 0x00000000017c7983 */ /* 0x002ea80000300a00 */
[----:B------:R-:W2:Y:S04]  /*daa0*/  LDL.LU.64 R126, [R1+0x8] ;  /* 0x00000800017e7983 */ /* 0x000ea80000300a00 */
        /* <DEDUP_REMOVED lines=61> */
[----:B------:R-:W2:Y:S01]  /*de80*/  LDL.LU.64 R250, [R1+0x1f8] ;  /* 0x0001f80001fa7983 */ /* 0x000ea20000300a00 */
[----:B------:R-:W-:Y:S01]  /*de90*/  UISETP.GT.AND UP0, UPT, UR14, 0x4, UPT ;  /* 0x000000040e00788c */ /* 0x000fe2000bf04270 */
[----:B------:R-:W-:Y:S01]  /*dea0*/  UMOV UR7, 0x40000040 ;  /* 0x4000004000077882 */ /* 0x000fe20000000000 */
[----:B------:R-:W-:Y:S02]  /*deb0*/  BAR.SYNC.DEFER_BLOCKING 0x0 ;  /* 0x0000000000007b1d */ /* 0x000fe40000010000 */
[----:B------:R-:W-:-:S04]  /*dec0*/  USEL UR14, UR14, URZ, !UP0 ;  /* 0x0000003f0e0e7287 */ /* 0x000fc8000c000000 */
[----:B------:R-:W-:Y:S02]  /*ded0*/  ULEA UR4, UR14, UR12, 0xe ;  /* 0x0000000c0e047291 */ /* 0x000fe4000f8e703f */
[----:B------:R-:W-:Y:S02]  /*dee0*/  ULEA UR5, UR14, UR12, 0xf ;  /* 0x0000000c0e057291 */ /* 0x000fe4000f8e783f */
[----:B------:R-:W-:Y:S02]  /*def0*/  UIADD3 UR4, UR4, 0x28000, URZ ;  /* 0x0002800004047890 */ /* 0x000fe4000fffe03f */
[----:B------:R-:W-:Y:S02]  /*df00*/  USHF.R.U32.HI UR5, URZ, 0x4, UR5 ;  /* 0x000000043f057899 */ /* 0x000fe40008011605 */
[----:B------:R-:W-:Y:S02]  /*df10*/  USHF.R.U32.HI UR4, URZ, 0x4, UR4 ;  /* 0x000000043f047899 */ /* 0x000fe40008011604 */
[----:B------:R-:W-:-:S02]  /*df20*/  USGXT.U32 UR6, UR5, 0xe ;  /* 0x0000000e0506789a */ /* 0x000fc40008000000 */
[----:B------:R-:W-:Y:S01]  /*df30*/  USGXT.U32 UR8, UR4, 0xe ;  /* 0x0000000e0408789a */ /* 0x000fe20008000000 */
[----:B------:R-:W-:Y:S01]  /*df40*/  UMOV UR5, 0x40000040 ;  /* 0x4000004000057882 */ /* 0x000fe20000000000 */
[----:B------:R-:W-:-:S05]  /*df50*/  UIADD3 UR10, UP1, UR6, 0x2, URZ ;  /* 0x00000002060a7890 */ /* 0x000fca000ff3e03f */
[----:B------:R-:W-:Y:S01]  /*df60*/  UMOV UR4, UR8 ;  /* 0x0000000800047c82 */ /* 0x000fe20008000000 */
[----:B------:R-:W-:Y:S01]  /*df70*/  UIADD3 UR8, UP0, UR8, 0x2, URZ ;  /* 0x0000000208087890 */ /* 0x000fe2000ff1e03f */
[----:B--2---:R-:W-:-:S06]  /*df80*/  WARPGROUP.ARRIVE ;  /* 0x00000000000079c5 */ /* 0x004fcc0000000000 */
[----:B------:R-:W-:Y:S01]  /*df90*/  HGMMA.64x256x8.F32.TF32 R124, gdesc[UR4], R124, gsb0 ;  /* 0x07e00000047c79f0 */ /* 0x000fe2000800287c */
[----:B------:R-:W-:Y:S01]  /*dfa0*/  UMOV UR4, URZ ;  /* 0x0000003f00047c82 */ /* 0x000fe20008000000 */
[----:B------:R-:W-:Y:S01]  /*dfb0*/  UMOV UR5, URZ ;  /* 0x0000003f00057c82 */ /* 0x000fe20008000000 */
[----:B------:R-:W-:Y:S02]  /*dfc0*/  UIADD3.X UR9, UR4, 0x40000040, URZ, UP0, !UPT ;  /* 0x4000004004097890 */ /* 0x000fe400087fe43f */
[----:B------:R-:W-:Y:S02]  /*dfd0*/  UIADD3.X UR11, UR5, 0x40000040, URZ, UP1, !UPT ;  /* 0x40000040050b7890 */ /* 0x000fe40008ffe43f */
[----:B------:R-:W-:Y:S02]  /*dfe0*/  UIADD3.64 UR20, UR8, 0x2, URZ ;  /* 0x0000000208147897 */ /* 0x000fe4000fffe03f */
[----:B------:R-:W-:Y:S02]  /*dff0*/  UIADD3.64 UR22, UR10, 0x2, URZ ;  /* 0x000000020a167897 */ /* 0x000fe4000fffe03f */
[----:B------:R-:W-:-:S02]  /*e000*/  UIADD3.64 UR26, UR10, 0x4, URZ ;  /* 0x000000040a1a7897 */ /* 0x000fc4000fffe03f */
[----:B------:R-:W-:Y:S01]  /*e010*/  UIADD3.64 UR24, UR8, 0x4, URZ ;  /* 0x0000000408187897 */ /* 0x000fe2000fffe03f */
[----:B------:R-:W-:Y:S02]  /*e020*/  WARPGROUP.DEPBAR.LE gsb0, 0x0 ;  /* 0x00008000000079c5 */ /* 0x000fe40000010000 */
[----:B------:R-:W-:-:S12]  /*e030*/  WARPGROUP.ARRIVE ;  /* 0x00000000000079c5 */ /* 0x000fd80000000000 */
[----:B------:R-:W-:Y:S03]  /*e040*/  HGMMA.64x256x8.F32.TF32 R124, gdesc[UR8], R124, gsb0 ;  /* 0x07e00000087c79f0 */ /* 0x000fe6000800287c */
[----:B------:R-:W-:Y:S02]  /*e050*/  WARPGROUP.DEPBAR.LE gsb0, 0x0 ;  /* 0x00008000000079c5 */ /* 0x000fe40000010000 */
[----:B------:R-:W-:-:S15]  /*e060*/  WARPGROUP.ARRIVE ;  /* 0x00000000000079c5 */ /* 0x000fde0000000000 */
[----:B------:R-:W-:-:S08]  /*e070*/  NOP ;  /* 0x0000000000007918 */ /* 0x000fd00000000000 */
[----:B------:R-:W-:Y:S03]  /*e080*/  HGMMA.64x256x8.F32.TF32 R124, gdesc[UR20], R124, gsb0 ;  /* 0x07e00000147c79f0 */ /* 0x000fe6000800287c */
[----:B------:R-:W-:Y:S02]  /*e090*/  WARPGROUP.DEPBAR.LE gsb0, 0x0 ;  /* 0x00008000000079c5 */ /* 0x000fe40000010000 */
[----:B------:R-:W-:-:S15]  /*e0a0*/  WARPGROUP.ARRIVE ;  /* 0x00000000000079c5 */ /* 0x000fde0000000000 */
[----:B------:R-:W-:-:S08]  /*e0b0*/  NOP ;  /* 0x0000000000007918 */ /* 0x000fd00000000000 */
[----:B------:R-:W-:Y:S03]  /*e0c0*/  HGMMA.64x256x8.F32.TF32 R124, gdesc[UR24], R124, gsb0 ;  /* 0x07e00000187c79f0 */ /* 0x000fe6000800287c */
[----:B------:R-:W-:Y:S02]  /*e0d0*/  WARPGROUP.DEPBAR.LE gsb0, 0x0 ;  /* 0x00008000000079c5 */ /* 0x000fe40000010000 */
[----:B------:R-:W-:Y:S04]  /*e0e0*/  STL.64 [R1], R124 ;  /* 0x0000007c01007387 */ /* 0x000fe80000100a00 */
        /* <DEDUP_REMOVED lines=63> */
[----:B-1----:R-:W2:Y:S04]  /*e4e0*/  LDL.LU.64 R250, [R1+0x620] ;  /* 0x0006200001fa7983 */ /* 0x002ea80000300a00 */
[----:B------:R-:W3:Y:S04]  /*e4f0*/  LDL.LU.64 R248, [R1+0x618] ;  /* 0x0006180001f87983 */ /* 0x000ee80000300a00 */
[----:B------:R-:W4:Y:S04]  /*e500*/  LDL.LU.64 R246, [R1+0x610] ;  /* 0x0006100001f67983 */ /* 0x000f280000300a00 */
[----:B------:R-:W2:Y:S04]  /*e510*/  LDL.LU.64 R244, [R1+0x608] ;  /* 0x0006080001f47983 */ /* 0x000ea80000300a00 */
        /* <DEDUP_REMOVED lines=59> */
[----:B------:R-:W4:Y:S01]  /*e8d0*/  LDL.LU.64 R124, [R1+0x428] ;  /* 0x00042800017c7983 */ /* 0x000f220000300a00 */
[----:B------:R-:W-:-:S02]  /*e8e0*/  UIADD3.64 UR4, UR8, 0x1fe, URZ ;  /* 0x000001fe08047897 */ /* 0x000fc4000fffe03f */
[----:B------:R-:W-:Y:S01]  /*e8f0*/  UIADD3.64 UR20, UR8, 0x202, URZ ;  /* 0x0000020208147897 */ /* 0x000fe2000fffe03f */
[----:B------:R-:W2:Y:S01]  /*e900*/  LDL R12, [R1+0x354] ;  /* 0x00035400010c7983 */ /* 0x000ea20000100800 */
[----:B------:R-:W-:Y:S01]  /*e910*/  VIADD R6, R17, 0xfffffffc ;  /* 0xfffffffc11067836 */ /* 0x000fe20000000000 */
[----:B------:R-:W-:Y:S01]  /*e920*/  ISETP.GT.AND P1, PT, R3, RZ, PT ;  /* 0x000000ff0300720c */ /* 0x000fe20003f24270 */
[----:B------:R-:W-:Y:S01]  /*e930*/  UIADD3 UR13, UR13, 0x1, URZ ;  /* 0x000000010d0d7890 */ /* 0x000fe2000fffe03f */
[----:B-----5:R-:W-:Y:S02]  /*e940*/  IADD3 R10, P3, R5, R18, RZ ;  /* 0x00000012050a7210 */ /* 0x020fe40007f7e0ff */
[----:B------:R-:W-:Y:S01]  /*e950*/  ISETP.GE.AND P0, PT, R14, R6, PT ;  /* 0x000000060e00720c */ /* 0x000fe20003f06270 */
[----:B------:R-:W-:Y:S01]  /*e960*/  UISETP.GT.AND UP0, UPT, UR13, 0x4, UPT ;  /* 0x000000040d00788c */ /* 0x000fe2000bf04270 */
[----:B------:R-:W-:Y:S02]  /*e970*/  SEL R6, RZ, 0x4, !P1 ;  /* 0x00000004ff067807 */ /* 0x000fe40004800000 */
[----:B------:R-:W-:Y:S01]  /*e980*/  ISETP.GT.AND P1, PT, R3, 0x1, PT ;  /* 0x000000010300780c */ /* 0x000fe20003f24270 */
[----:B------:R-:W-:Y:S01]  /*e990*/  USEL UR13, UR13, URZ, !UP0 ;  /* 0x0000003f0d0d7287 */ /* 0x000fe2000c000000 */
[----:B------:R-:W-:-:S04]  /*e9a0*/  SEL R6, R6, RZ, !P0 ;  /* 0x000000ff06067207 */ /* 0x000fc80004000000 */
[----:B------:R-:W-:Y:S02]  /*e9b0*/  ISETP.NE.U32.AND P2, PT, R6, RZ, PT ;  /* 0x000000ff0600720c */ /* 0x000fe40003f45070 */
[----:B------:R-:W-:-:S04]  /*e9c0*/  SEL R6, RZ, 0x4, !P1 ;  /* 0x00000004ff067807 */ /* 0x000fc80004800000 */
[----:B------:R-:W-:-:S04]  /*e9d0*/  SEL R6, R6, RZ, !P0 ;  /* 0x000000ff06067207 */ /* 0x000fc80004000000 */
[----:B------:R-:W-:Y:S01]  /*e9e0*/  ISETP.NE.U32.AND P1, PT, R6, RZ, PT ;  /* 0x000000ff0600720c */ /* 0x000fe20003f25070 */
[----:B----4-:R-:W-:Y:S01]  /*e9f0*/  WARPGROUP.ARRIVE ;  /* 0x00000000000079c5 */ /* 0x010fe20000000000 */
[----:B--2---:R-:W-:Y:S01]  /*ea00*/  IMAD.X R11, R4, 0x1, R12, P3 ;  /* 0x00000001040b7824 */ /* 0x004fe200018e060c */
[----:B------:R-:W-:-:S04]  /*ea10*/  LOP3.LUT R12, R15, 0x10, RZ, 0x3c, !PT ;  /* 0x000000100f0c7812 */ /* 0x000fc800078e3cff */
[----:B------:R-:W-:Y:S01]  /*ea20*/  HGMMA.64x256x8.F32.TF32 R24, gdesc[UR4], R24, gsb0 ;  /* 0x07e00000041879f0 */ /* 0x000fe20008002818 */
[----:B------:R-:W-:Y:S01]  /*ea30*/  UIADD3.64 UR4, UR8, 0x200, URZ ;  /* 0x0000020008047897 */ /* 0x000fe2000fffe03f */
[----:B------:R-:W-:Y:S01]  /*ea40*/  UMOV UR6, UR10 ;  /* 0x0000000a00067c82 */ /* 0x000fe20008000000 */
[----:B------:R-:W-:Y:S01]  /*ea50*/  UMOV UR7, UR11 ;  /* 0x0000000b00077c82 */ /* 0x000fe20008000000 */
[----:B------:R-:W-:Y:S01]  /*ea60*/  UIADD3.64 UR8, UR8, 0x204, URZ ;  /* 0x0000020408087897 */ /* 0x000fe2000fffe03f */
[----:B------:R-:W-:Y:S01]  /*ea70*/  UMOV UR10, UR26 ;  /* 0x0000001a000a7c82 */ /* 0x000fe20008000000 */
[----:B------:R-:W-:Y:S01]  /*ea80*/  UMOV UR11, UR27 ;  /* 0x0000001b000b7c82 */ /* 0x000fe20008000000 */
[----:B------:R-:W-:Y:S02]  /*ea90*/  WARPGROUP.DEPBAR.LE gsb0, 0x0 ;  /* 0x00008000000079c5 */ /* 0x000fe40000010000 */
[----:B------:R-:W-:-:S15]  /*eaa0*/  WARPGROUP.ARRIVE ;  /* 0x00000000000079c5 */ /* 0x000fde0000000000 */
[----:B------:R-:W-:-:S04]  /*eab0*/  NOP ;  /* 0x0000000000007918 */ /* 0x000fc80000000000 */
[----:B------:R-:W-:Y:S01]  /*eac0*/  HGMMA.64x256x8.F32.TF32 R24, gdesc[UR4], R24, gsb0 ;  /* 0x07e00000041879f0 */ /* 0x000fe20008002818 */
[----:B------:R-:W-:-:S06]  /*ead0*/  ULEA UR4, UR13, UR12, 0xe ;  /* 0x0000000c0d047291 */ /* 0x000fcc000f8e703f */
[----:B------:R-:W-:Y:S01]  /*eae0*/  VIADD R6, R15, UR4 ;  /* 0x000000040f067c36 */ /* 0x000fe20008000000 */
[----:B------:R-:W-:Y:S02]  /*eaf0*/  WARPGROUP.DEPBAR.LE gsb0, 0x0 ;  /* 0x00008000000079c5 */ /* 0x000fe40000010000 */
[----:B------:R-:W-:-:S15]  /*eb00*/  WARPGROUP.ARRIVE ;  /* 0x00000000000079c5 */ /* 0x000fde0000000000 */
[----:B------:R-:W-:-:S03]  /*eb10*/  NOP ;  /* 0x0000000000007918 */ /* 0x000fc60000000000 */
[----:B------:R-:W-:Y:S03]  /*eb20*/  HGMMA.64x256x8.F32.TF32 R24, gdesc[UR20], R24, gsb0 ;  /* 0x07e00000141879f0 */ /* 0x000fe60008002818 */
[----:B------:R-:W-:Y:S02]  /*eb30*/  WARPGROUP.DEPBAR.LE gsb0, 0x0 ;  /* 0x00008000000079c5 */ /* 0x000fe40000010000 */
[----:B------:R-:W-:-:S15]  /*eb40*/  WARPGROUP.ARRIVE ;  /* 0x00000000000079c5 */ /* 0x000fde0000000000 */
[----:B------:R-:W-:-:S08]  /*eb50*/  NOP ;  /* 0x0000000000007918 */ /* 0x000fd00000000000 */
[----:B------:R-:W-:Y:S03]  /*eb60*/  HGMMA.64x256x8.F32.TF32 R24, gdesc[UR8], R24, gsb0 ;  /* 0x07e00000081879f0 */ /* 0x000fe60008002818 */
[----:B------:R-:W-:Y:S02]  /*eb70*/  WARPGROUP.DEPBAR.LE gsb0, 0x0 ;  /* 0x00008000000079c5 */ /* 0x000fe40000010000 */
[----:B------:R-:W-:Y:S06]  /*eb80*/  BAR.SYNC.DEFER_BLOCKING 0x0 ;  /* 0x0000000000007b1d */ /* 0x000fec0000010000 */
[----:B------:R-:W-:Y:S01]  /*eb90*/  @!PT LDS RZ, [RZ] ;  /* 0x00000000fffff984 */ /* 0x000fe20000000800 */
[----:B------:R-:W-:Y:S01]  /*eba0*/  @!PT LDS RZ, [RZ] ;  /* 0x00000000fffff984 */ /* 0x000fe20000000800 */
[----:B------:R-:W-:Y:S01]  /*ebb0*/  @!PT LDS RZ, [RZ] ;  /* 0x00000000fffff984 */ /* 0x000fe20000000800 */
[----:B------:R1:W-:Y:S02]  /*ebc0*/  LDGSTS.E [R6+0x28000], desc[UR16][R10.64], P2 ;  /* 0x280000000a067fae */ /* 0x0003e40009121850 */
[----:B-1----:R-:W-:-:S05]  /*ebd0*/  IADD3 R10, P2, R5, R19, RZ ;  /* 0x00000013050a7210 */ /* 0x002fca0007f5e0ff */
[----:B------:R-:W-:-:S05]  /*ebe0*/  IMAD.X R11, R4, 0x1, R20, P2 ;  /* 0x00000001040b7824 */ /* 0x000fca00010e0614 */
[----:B------:R1:W-:Y:S01]  /*ebf0*/  LDGSTS.E [R6+0x28004], desc[UR16][R10.64], P1 ;  /* 0x280040000a067fae */ /* 0x0003e20008921850 */
[----:B------:R-:W-:-:S04]  /*ec00*/  ISETP.GT.AND P1, PT, R3, 0x2, PT ;  /* 0x000000020300780c */ /* 0x000fc80003f24270 */
[----:B-1----:R-:W-:Y:S02]  /*ec10*/  SEL R10, RZ, 0x4, !P1 ;  /* 0x00000004ff0a7807 */ /* 0x002fe40004800000 */
[----:B------:R-:W-:Y:S02]  /*ec20*/  ISETP.GT.AND P1, PT, R3, 0x3, PT ;  /* 0x000000030300780c */ /* 0x000fe40003f24270 */
[----:B------:R-:W-:-:S04]  /*ec30*/  SEL R10, R10, RZ, !P0 ;  /* 0x000000ff0a0a7207 */ /* 0x000fc80004000000 */
[----:B------:R-:W-:Y:S02]  /*ec40*/  ISETP.NE.U32.AND P2, PT, R10, RZ, PT ;  /* 0x000000ff0a00720c */ /* 0x000fe40003f45070 */
[----:B------:R-:W-:-:S04]  /*ec50*/  SEL R10, RZ, 0x4, !P1 ;  /* 0x00000004ff0a7807 */ /* 0x000fc80004800000 */
[----:B------:R-:W-:-:S04]  /*ec60*/  SEL R10, R10, RZ, !P0 ;  /* 0x000000ff0a0a7207 */ /* 0x000fc80004000000 */
[----:B------:R-:W-:Y:S02]  /*ec70*/  ISETP.NE.U32.AND P1, PT, R10, RZ, PT ;  /* 0x000000ff0a00720c */ /* 0x000fe40003f25070 */
[----:B------:R-:W-:-:S05]  /*ec80*/  IADD3 R10, P3, R5, R21, RZ ;  /* 0x00000015050a7210 */ /* 0x000fca0007f7e0ff */
[----:B------:R-:W-:-:S05]  /*ec90*/  IMAD.X R11, R4, 0x1, R22, P3 ;  /* 0x00000001040b7824 */ /* 0x000fca00018e0616 */
[----:B------:R1:W-:Y:S02]  /*eca0*/  LDGSTS.E [R6+0x28008], desc[UR16][R10.64], P2 ;  /* 0x280080000a067fae */ /* 0x0003e40009121850 */
[----:B-1----:R-:W-:-:S05]  /*ecb0*/  IADD3 R10, P2, R5, R23, RZ ;  /* 0x00000017050a7210 */ /* 0x002fca0007f5e0ff */
[----:B---3--:R-:W-:-:S05]  /*ecc0*/  IMAD.X R11, R4, 0x1, R152, P2 ;  /* 0x00000001040b7824 */ /* 0x008fca00010e0698 */
[----:B------:R1:W-:Y:S01]  /*ecd0*/  LDGSTS.E [R6+0x2800c], desc[UR16][R10.64], P1 ;  /* 0x2800c0000a067fae */ /* 0x0003e20008921850 */
[----:B------:R-:W-:-:S04]  /*ece0*/  ISETP.GT.AND P1, PT, R3, 0x4, PT ;  /* 0x000000040300780c */ /* 0x000fc80003f24270 */
[----:B-1----:R-:W-:Y:S02]  /*ecf0*/  SEL R6, RZ, 0x4, !P1 ;  /* 0x00000004ff067807 */ /* 0x002fe40004800000 */
[----:B------:R-:W-:Y:S02]  /*ed00*/  ISETP.GT.AND P1, PT, R3, 0x5, PT ;  /* 0x000000050300780c */ /* 0x000fe40003f24270 */
[----:B------:R-:W-:Y:S02]  /*ed10*/  SEL R6, R6, RZ, !P0 ;  /* 0x000000ff06067207 */ /* 0x000fe40004000000 */
[----:B------:R-:W-:Y:S02]  /*ed20*/  IADD3 R10, P3, R5, R153, RZ ;  /* 0x00000099050a7210 */ /* 0x000fe40007f7e0ff */
[----:B------:R-:W-:Y:S02]  /*ed30*/  ISETP.NE.U32.AND P2, PT, R6, RZ, PT ;  /* 0x000000ff0600720c */ /* 0x000fe40003f45070 */
[----:B------:R-:W-:Y:S01]  /*ed40*/  SEL R6, RZ, 0x4, !P1 ;  /* 0x00000004ff067807 */ /* 0x000fe20004800000 */
[----:B------:R-:W-:-:S03]  /*ed50*/  IMAD.X R11, R4, 0x1, R154, P3 ;  /* 0x00000001040b7824 */ /* 0x000fc600018e069a */
[----:B------:R-:W-:-:S04]  /*ed60*/  SEL R6, R6, RZ, !P0 ;  /* 0x000000ff06067207 */ /* 0x000fc80004000000 */
[----:B------:R-:W-:Y:S01]  /*ed70*/  ISETP.NE.U32.AND P1, PT, R6, RZ, PT ;  /* 0x000000ff0600720c */ /* 0x000fe20003f25070 */
[----:B------:R-:W-:Y:S01]  /*ed80*/  VIADD R6, R12, UR4 ;  /* 0x000000040c067c36 */ /* 0x000fe20008000000 */
[----:B------:R-:W-:-:S04]  /*ed90*/  LOP3.LUT R12, R15, 0x20, RZ, 0x3c, !PT ;  /* 0x000000200f0c7812 */ /* 0x000fc800078e3cff */
        /* <DEDUP_REMOVED lines=16> */
[----:B------:R-:W-:-:S05]  /*eea0*/  IMAD.X R11, R4, 0x1, R160, P2 ;  /* 0x00000001040b7824 */ /* 0x000fca00010e06a0 */
        /* <DEDUP_REMOVED lines=162> */
[----:B------:R-:W-:Y:S01]  /*f8d0*/  ULEA UR4, UR13, UR12, 0xf ;  /* 0x0000000c0d047291 */ /* 0x000fe2000f8e783f */
[----:B------:R-:W1:Y:S03]  /*f8e0*/  S2R R12, SR_TID.X ;  /* 0x00000000000c7919 */ /* 0x000e660000002100 */
[----:B------:R2:W-:Y:S02]  /*f8f0*/  LDGSTS.E [R6+0x28000], desc[UR16][R10.64], P2 ;  /* 0x280000000a067fae */ /* 0x0005e40009121850 */
[----:B--2---:R-:W-:-:S05]  /*f900*/  IADD3 R10, P2, R5, R203, RZ ;  /* 0x000000cb050a7210 */ /* 0x004fca0007f5e0ff */
[----:B------:R-:W-:-:S05]  /*f910*/  IMAD.X R11, R4, 0x1, R204, P2 ;  /* 0x00000001040b7824 */ /* 0x000fca00010e06cc */
[----:B------:R2:W-:Y:S01]  /*f920*/  LDGSTS.E [R6+0x28004], desc[UR16][R10.64], P1 ;  /* 0x280040000a067fae */ /* 0x0005e20008921850 */
[C---:B------:R-:W-:Y:S02]  /*f930*/  ISETP.GT.AND P1, PT, R3.reuse, 0x1e, PT ;  /* 0x0000001e0300780c */ /* 0x040fe40003f24270 */
[----:B-1----:R-:W-:Y:S02]  /*f940*/  LOP3.LUT R12, R12, 0x1f, RZ, 0xc0, !PT ;  /* 0x0000001f0c0c7812 */ /* 0x002fe400078ec0ff */
[----:B--2---:R-:W-:Y:S02]  /*f950*/  SEL R10, RZ, 0x4, !P1 ;  /* 0x00000004ff0a7807 */ /* 0x004fe40004800000 */
        /* <DEDUP_REMOVED lines=12> */
[----:B------:R-:W-:-:S03]  /*fa20*/  ISETP.GE.AND P1, PT, R12, R3, PT ;  /* 0x000000030c00720c */ /* 0x000fc60003f26270 */
[----:B------:R-:W0:Y:S01]  /*fa30*/  LDGDEPBAR ;  /* 0x00000000000079af */ /* 0x000e220000000000 */
[----:B-1----:R-:W-:Y:S02]  /*fa40*/  SEL R6, RZ, 0x4, P1 ;  /* 0x00000004ff067807 */ /* 0x002fe40000800000 */
[----:B------:R-:W-:Y:S02]  /*fa50*/  IADD3 R12, P1, R2, R209, RZ ;  /* 0x000000d1020c7210 */ /* 0x000fe40007f3e0ff */
[----:B------:R-:W-:-:S03]  /*fa60*/  SEL R6, R6, RZ, !P0 ;  /* 0x000000ff06067207 */ /* 0x000fc60004000000 */
[----:B------:R-:W-:Y:S01]  /*fa70*/  IMAD.X R13, R0, 0x1, R210, P1 ;  /* 0x00000001000d7824 */ /* 0x000fe200008e06d2 */
[----:B------:R-:W-:Y:S01]  /*fa80*/  ISETP.NE.U32.AND P0, PT, R6, RZ, PT ;  /* 0x000000ff0600720c */ /* 0x000fe20003f05070 */
[----:B------:R-:W-:Y:S01]  /*fa90*/  VIADD R6, R16, UR4 ;  /* 0x0000000410067c36 */ /* 0x000fe20008000000 */
[----:B------:R-:W-:-:S05]  /*faa0*/  IADD3 R10, P1, R2, R213, RZ ;  /* 0x000000d5020a7210 */ /* 0x000fca0007f3e0ff */
[----:B------:R-:W-:-:S06]  /*fab0*/  IMAD.X R11, R0, 0x1, R214, P1 ;  /* 0x00000001000b7824 */ /* 0x000fcc00008e06d6 */
[----:B------:R-:W-:Y:S04]  /*fac0*/  LDGSTS.E [R6], desc[UR16][R12.64], P0 ;  /* 0x000000000c067fae */ /* 0x000fe80008121850 */
[----:B------:R1:W-:Y:S04]  /*fad0*/  LDGSTS.E [R6+0x400], desc[UR16][R10.64], P0 ;  /* 0x004000000a067fae */ /* 0x0003e80008121850 */
[----:B------:R-:W2:Y:S01]  /*fae0*/  LDL R12, [R1+0x220] ;  /* 0x00022000010c7983 */ /* 0x000ea20000100800 */
[----:B-1----:R-:W-:-:S03]  /*faf0*/  IADD3 R10, P1, R2, R217, RZ ;  /* 0x000000d9020a7210 */ /* 0x002fc60007f3e0ff */
[----:B------:R-:W3:Y:S02]  /*fb00*/  LDL R13, [R1+0x224] ;  /* 0x00022400010d7983 */ /* 0x000ee40000100800 */
[----:B------:R-:W-:-:S05]  /*fb10*/  IMAD.X R11, R0, 0x1, R218, P1 ;  /* 0x00000001000b7824 */ /* 0x000fca00008e06da */
[----:B------:R1:W-:Y:S02]  /*fb20*/  LDGSTS.E [R6+0x800], desc[UR16][R10.64], P0 ;  /* 0x008000000a067fae */ /* 0x0003e40008121850 */
[----:B-1----:R-:W-:-:S05]  /*fb30*/  IADD3 R10, P1, R2, R221, RZ ;  /* 0x000000dd020a7210 */ /* 0x002fca0007f3e0ff */
        /* <DEDUP_REMOVED lines=22> */
[----:B------:R1:W-:Y:S04]  /*fca0*/  LDGSTS.E [R6+0x2800], desc[UR16][R10.64], P0 ;  /* 0x028000000a067fae */ /* 0x0003e80008121850 */
[----:B------:R-:W1:Y:S02]  /*fcb0*/  LDL R11, [R1+0x200] ;  /* 0x00020000010b7983 */ /* 0x000e640000100800 */
[----:B-1----:R-:W-:Y:S02]  /*fcc0*/  IADD3 R10, P1, R2, R11, RZ ;  /* 0x0000000b020a7210 */ /* 0x002fe40007f3e0ff */
[----:B------:R-:W4:Y:S03]  /*fcd0*/  LDL R11, [R1+0x204] ;  /* 0x00020400010b7983 */ /* 0x000f260000100800 */
[----:B----4-:R-:W-:-:S05]  /*fce0*/  IMAD.X R11, R0, 0x1, R11, P1 ;  /* 0x00000001000b7824 */ /* 0x010fca00008e060b */
[----:B------:R1:W-:Y:S04]  /*fcf0*/  LDGSTS.E [R6+0x2c00], desc[UR16][R10.64], P0 ;  /* 0x02c000000a067fae */ /* 0x0003e80008121850 */
[----:B------:R-:W1:Y:S02]  /*fd00*/  LDL R11, [R1+0x210] ;  /* 0x00021000010b7983 */ /* 0x000e640000100800 */
[----:B-1----:R-:W-:Y:S02]  /*fd10*/  IADD3 R10, P1, R2, R11, RZ ;  /* 0x0000000b020a7210 */ /* 0x002fe40007f3e0ff */
[----:B------:R-:W4:Y:S03]  /*fd20*/  LDL R11, [R1+0x214] ;  /* 0x00021400010b7983 */ /* 0x000f260000100800 */
[----:B----4-:R-:W-:-:S05]  /*fd30*/  IMAD.X R11, R0, 0x1, R11, P1 ;  /* 0x00000001000b7824 */ /* 0x010fca00008e060b */
[----:B------:R2:W-:Y:S02]  /*fd40*/  LDGSTS.E [R6+0x3000], desc[UR16][R10.64], P0 ;  /* 0x030000000a067fae */ /* 0x0005e40008121850 */
[----:B--2---:R-:W-:Y:S02]  /*fd50*/  IADD3 R10, P1, R2, R12, RZ ;  /* 0x0000000c020a7210 */ /* 0x004fe40007f3e0ff */
[----:B------:R-:W2:Y:S03]  /*fd60*/  LDL R12, [R1+0x284] ;  /* 0x00028400010c7983 */ /* 0x000ea60000100800 */
[----:B---3--:R-:W-:Y:S02]  /*fd70*/  IMAD.X R11, R0, 0x1, R13, P1 ;  /* 0x00000001000b7824 */ /* 0x008fe400008e060d */
[----:B------:R-:W3:Y:S04]  /*fd80*/  LDL R13, [R1+0x280] ;  /* 0x00028000010d7983 */ /* 0x000ee80000100800 */
[----:B------:R1:W-:Y:S04]  /*fd90*/  LDGSTS.E [R6+0x3400], desc[UR16][R10.64], P0 ;  /* 0x034000000a067fae */ /* 0x0003e80008121850 */
[----:B------:R-:W1:Y:S02]  /*fda0*/  LDL R11, [R1+0x230] ;  /* 0x00023000010b7983 */ /* 0x000e640000100800 */
[----:B-1----:R-:W-:-:S02]  /*fdb0*/  IADD3 R10, P1, R2, R11, RZ ;  /* 0x0000000b020a7210 */ /* 0x002fc40007f3e0ff */
[----:B------:R-:W4:Y:S03]  /*fdc0*/  LDL R11, [R1+0x234] ;  /* 0x00023400010b7983 */ /* 0x000f260000100800 */
[----:B----4-:R-:W-:-:S05]  /*fdd0*/  IMAD.X R11, R0, 0x1, R11, P1 ;  /* 0x00000001000b7824 */ /* 0x010fca00008e060b */
        /* <DEDUP_REMOVED lines=21> */
[----:B---3--:R-:W-:Y:S02]  /*ff30*/  IADD3 R10, P1, R2, R13, RZ ;  /* 0x0000000d020a7210 */ /* 0x008fe40007f3e0ff */
[----:B------:R-:W3:Y:S03]  /*ff40*/  LDL R13, [R1+0x2e0] ;  /* 0x0002e000010d7983 */ /* 0x000ee60000100800 */
[----:B--2---:R-:W-:Y:S02]  /*ff50*/  IMAD.X R11, R0, 0x1, R12, P1 ;  /* 0x00000001000b7824 */ /* 0x004fe400008e060c */
[----:B------:R-:W2:Y:S04]  /*ff60*/  LDL R12, [R1+0x2e4] ;  /* 0x0002e400010c7983 */ /* 0x000ea80000100800 */
        /* <DEDUP_REMOVED lines=58> */
[----:B--2---:R-:W-:Y:S01]  /*10310*/  IMAD.X R11, R0, 0x1, R12, P1 ;  /* 0x00000001000b7824 */ /* 0x004fe200008e060c */
[----:B------:R-:W-:-:S04]  /*10320*/  LOP3.LUT R12, R16, 0x40, RZ, 0x3c, !PT ;  /* 0x00000040100c7812 */ /* 0x000fc800078e3cff */
[----:B------:R1:W-:Y:S02]  /*10330*/  LDGSTS.E [R6+0x7c00], desc[UR16][R10.64], P0 ;  /* 0x07c000000a067fae */ /* 0x0003e40008121850 */
[----:B-1----:R-:W-:Y:S01]  /*10340*/  IADD3 R10, P1, R2, R211, RZ ;  /* 0x000000d3020a7210 */ /* 0x002fe20007f3e0ff */
[----:B------:R-:W-:Y:S02]  /*10350*/  VIADD R6, R12, UR4 ;  /* 0x000000040c067c36 */ /* 0x000fe40008000000 */
[----:B------:R-:W2:Y:S02]  /*10360*/  LDL R12, [R1+0x22c] ;  /* 0x00022c00010c7983 */ /* 0x000ea40000100800 */
        /* <DEDUP_REMOVED lines=129> */
[----:B------:R-:W4:Y:S01]  /*10b80*/  LDL R11, [R1+0x33c] ;  /* 0x00033c00010b7983 */ /* 0x000f220000100800 */
[----:B------:R-:W-:Y:S01]  /*10b90*/  VIADD R14, R14, 0x1 ;  /* 0x000000010e0e7836 */ /* 0x000fe20000000000 */
[----:B------:R-:W-:Y:S01]  /*10ba0*/  LEA R5, P2, R9, R5, 0x2 ;  /* 0x0000000509057211 */ /* 0x000fe200078410ff */
[----:B------:R-:W-:-:S02]  /*10bb0*/  VIADD R3, R3, 0xffffffe0 ;  /* 0xffffffe003037836 */ /* 0x000fc40000000000 */
[----:B----4-:R-:W-:-:S05]  /*10bc0*/  IMAD.X R11, R0, 0x1, R11, P1 ;  /* 0x00000001000b7824 */ /* 0x010fca00008e060b */
[----:B------:R3:W-:Y:S02]  /*10bd0*/  LDGSTS.E [R6+0x7a00], desc[UR16][R10.64], P0 ;  /* 0x07a000000a067fae */ /* 0x0007e40008121850 */
[----:B---3--:R-:W-:-:S05]  /*10be0*/  IADD3 R10, P1, R2, R13, RZ ;  /* 0x0000000d020a7210 */ /* 0x008fca0007f3e0ff */
[----:B--2---:R-:W-:-:S05]  /*10bf0*/  IMAD.X R11, R0, 0x1, R12, P1 ;  /* 0x00000001000b7824 */ /* 0x004fca00008e060c */
[----:B------:R1:W-:Y:S01]  /*10c00*/  LDGSTS.E [R6+0x7e00], desc[UR16][R10.64], P0 ;  /* 0x07e000000a067fae */ /* 0x0003e20008121850 */
[----:B------:R-:W-:Y:S02]  /*10c10*/  ISETP.NE.U32.AND P0, PT, R17, R14, PT ;  /* 0x0000000e1100720c */ /* 0x000fe40003f05070 */
[----:B------:R-:W-:Y:S01]  /*10c20*/  SHF.R.S32.HI R12, RZ, 0x1f, R9 ;  /* 0x0000001fff0c7819 */ /* 0x000fe20000011409 */
[----:B------:R-:W0:Y:S01]  /*10c30*/  LDGDEPBAR ;  /* 0x00000000000079af */ /* 0x000e220000000000 */
[----:B------:R-:W-:Y:S02]  /*10c40*/  SHF.R.S32.HI R13, RZ, 0x1f, R8 ;  /* 0x0000001fff0d7819 */ /* 0x000fe40000011408 */
[C---:B------:R-:W-:Y:S02]  /*10c50*/  LEA R2, P1, R8.reuse, R2, 0x2 ;  /* 0x0000000208027211 */ /* 0x040fe400078210ff */
[----:B------:R-:W-:Y:S02]  /*10c60*/  SHF.L.U64.HI R13, R8, 0x2, R13 ;  /* 0x00000002080d7819 */ /* 0x000fe4000001020d */
[----:B------:R-:W-:-:S03]  /*10c70*/  SHF.L.U64.HI R12, R9, 0x2, R12 ;  /* 0x00000002090c7819 */ /* 0x000fc6000001020c */
[----:B------:R-:W-:Y:S02]  /*10c80*/  IMAD.X R0, R0, 0x1, R13, P1 ;  /* 0x0000000100007824 */ /* 0x000fe400008e060d */
[----:B------:R-:W-:Y:S01]  /*10c90*/  IMAD.X R4, R4, 0x1, R12, P2 ;  /* 0x0000000104047824 */ /* 0x000fe200010e060c */
[----:B-1----:R-:W-:Y:S06]  /*10ca0*/  @P0 BRA `(.L_x_1) ;  /* 0xffffffc800700947 */ /* 0x002fec000383ffff */
.L_x_0:
[----:B-----5:R-:W2:Y:S01]  /*10cb0*/  LDL.LU R10, [R1+0x358] ;  /* 0x00035800010a7983 */ /* 0x020ea20000300800 */
[----:B------:R-:W-:-:S04]  /*10cc0*/  DEPBAR.LE SB0, 0x0 ;  /* 0x000080000000791a */ /* 0x000fc80000000000 */
[----:B------:R-:W3:Y:S01]  /*10cd0*/  LDL.LU R11, [R1+0x35c] ;  /* 0x00035c00010b7983 */ /* 0x000ee20000300800 */
[----:B------:R-:W1:Y:S01]  /*10ce0*/  S2R R0, SR_TID.X ;  /* 0x0000000000007919 */ /* 0x000e620000002100 */
[----:B------:R-:W-:Y:S01]  /*10cf0*/  IMAD.MOV.U32 R14, RZ, RZ, R24 ;  /* 0x000000ffff0e7224 */ /* 0x000fe200078e0018 */
[----:B------:R-:W-:Y:S01]  /*10d00*/  ULDC UR5, c[0x0][0x22c] ;  /* 0x00008b0000057ab9 */ /* 0x000fe20000000800 */
[----:B------:R-:W-:Y:S01]  /*10d10*/  IMAD.MOV.U32 R15, RZ, RZ, R26 ;  /* 0x000000ffff0f7224 */ /* 0x000fe200078e001a */
[----:B------:R-:W2:Y:S01]  /*10d20*/  LDL.LU R6, [R1+0x3f8] ;  /* 0x0003f80001067983 */ /* 0x000ea20000300800 */
[----:B------:R-:W-:Y:S01]  /*10d30*/  IMAD.MOV.U32 R22, RZ, RZ, R41 ;  /* 0x000000ffff167224 */ /* 0x000fe200078e0029 */
[----:B------:R-:W-:Y:S01]  /*10d40*/  ULDC UR4, c[0x0][0x22c] ;  /* 0x00008b0000047ab9 */ /* 0x000fe20000000800 */
[----:B------:R-:W-:Y:S01]  /*10d50*/  IMAD.MOV.U32 R23, RZ, RZ, R43 ;  /* 0x000000ffff177224 */ /* 0x000fe200078e002b */
[----:B------:R-:W4:Y:S01]  /*10d60*/  LDL.LU R12, [R1] ;  /* 0x00000000010c7983 */ /* 0x000f220000300800 */
[----:B------:R-:W-:Y:S01]  /*10d70*/  IMAD.MOV.U32 R154, RZ, RZ, R61 ;  /* 0x000000ffff9a7224 */ /* 0x000fe200078e003d */
[----:B------:R-:W-:Y:S01]  /*10d80*/  ULDC.64 UR6, c[0x0][0x220] ;  /* 0x0000880000067ab9 */ /* 0x000fe20000000a00 */
[----:B------:R-:W-:Y:S01]  /*10d90*/  VIADD R3, R7, 0x1 ;  /* 0x0000000107037836 */ /* 0x000fe20000000000 */
[----:B------:R-:W4:Y:S04]  /*10da0*/  LDL.LU R13, [R1+0x8] ;  /* 0x00000800010d7983 */ /* 0x000f280000300800 */
[----:B------:R-:W4:Y:S04]  /*10db0*/  LDL.LU R8, [R1+0x4] ;  /* 0x0000040001087983 */ /* 0x000f280000300800 */
[----:B------:R-:W4:Y:S01]  /*10dc0*/  LDL.LU R9, [R1+0xc] ;  /* 0x00000c0001097983 */ /* 0x000f220000300800 */
[----:B-1----:R-:W-:-:S02]  /*10dd0*/  IMAD.SHL.U32 R2, R0, 0x10, RZ ;  /* 0x0000001000027824 */ /* 0x002fc400078e00ff */
[----:B------:R-:W-:-:S03]  /*10de0*/  IMAD.SHL.U32 R0, R0, 0x40, RZ ;  /* 0x0000004000007824 */ /* 0x000fc600078e00ff */
[----:B------:R-:W-:Y:S02]  /*10df0*/  LOP3.LUT R2, R2, 0xf0, RZ, 0xc0, !PT ;  /* 0x000000f002027812 */ /* 0x000fe400078ec0ff */
[----:B------:R-:W-:-:S04]  /*10e00*/  LOP3.LUT R0, R0, 0x400, RZ, 0xc0, !PT ;  /* 0x0000040000007812 */ /* 0x000fc800078ec0ff */
[----:B------:R-:W-:Y:S01]  /*10e10*/  IADD3 R0, R0, UR12, R2 ;  /* 0x0000000c00007c10 */ /* 0x000fe2000fffe002 */
[----:B------:R-:W-:Y:S02]  /*10e20*/  IMAD.MOV.U32 R155, RZ, RZ, R63 ;  /* 0x000000ffff9b7224 */ /* 0x000fe400078e003f */
[----:B------:R-:W-:Y:S02]  /*10e30*/  IMAD.MOV.U32 R158, RZ, RZ, R65 ;  /* 0x000000ffff9e7224 */ /* 0x000fe400078e0041 */
[----:B------:R-:W-:Y:S02]  /*10e40*/  IMAD.MOV.U32 R159, RZ, RZ, R67 ;  /* 0x000000ffff9f7224 */ /* 0x000fe400078e0043 */
[----:B------:R-:W-:Y:S02]  /*10e50*/  IMAD.MOV.U32 R162, RZ, RZ, R69 ;  /* 0x000000ffffa27224 */ /* 0x000fe400078e0045 */
[----:B------:R-:W-:Y:S02]  /*10e60*/  IMAD.MOV.U32 R163, RZ, RZ, R71 ;  /* 0x000000ffffa37224 */ /* 0x000fe400078e0047 */
[----:B------:R-:W-:-:S02]  /*10e70*/  IMAD.MOV.U32 R166, RZ, RZ, R73 ;  /* 0x000000ffffa67224 */ /* 0x000fc400078e0049 */
        /* <DEDUP_REMOVED lines=37> */
[----:B------:R-:W-:Y:S01]  /*110d0*/  VIADD R2, R7, 0x2 ;  /* 0x0000000207027836 */ /* 0x000fe20000000000 */
[----:B------:R-:W-:Y:S01]  /*110e0*/  BAR.SYNC.DEFER_BLOCKING 0x0 ;  /* 0x0000000000007b1d */ /* 0x000fe20000010000 */
[----:B--2---:R-:W-:-:S05]  /*110f0*/  ISETP.GE.AND P0, PT, R6, R10, PT ;  /* 0x0000000a0600720c */ /* 0x004fca0003f06270 */
[----:B------:R-:W1:Y:S01]  /*11100*/  S2R R10, SR_TID.X ;  /* 0x00000000000a7919 */ /* 0x000e620000002100 */
[----:B---3--:R-:W-:Y:S02]  /*11110*/  ISETP.LT.AND P5, PT, R7, R11, !P0 ;  /* 0x0000000b0700720c */ /* 0x008fe400047a1270 */
[----:B------:R-:W-:Y:S02]  /*11120*/  ISETP.LT.AND P3, PT, R2, UR5, !P0 ;  /* 0x0000000502007c0c */ /* 0x000fe4000c761270 */
[----:B------:R-:W-:Y:S02]  /*11130*/  ISETP.LT.AND P4, PT, R3, UR4, !P0 ;  /* 0x0000000403007c0c */ /* 0x000fe4000c781270 */
[----:B-1----:R-:W-:Y:S01]  /*11140*/  LOP3.LUT R10, R10, 0x60, RZ, 0xc0, !PT ;  /* 0x000000600a0a7812 */ /* 0x002fe200078ec0ff */
[----:B------:R-:W-:Y:S01]  /*11150*/  IMAD.MOV.U32 R11, RZ, RZ, R27 ;  /* 0x000000ffff0b7224 */ /* 0x000fe200078e001b */
[----:B------:R-:W-:Y:S01]  /*11160*/  ULDC UR4, c[0x0][0x22c] ;  /* 0x00008b0000047ab9 */ /* 0x000fe20000000800 */
[----:B------:R-:W-:Y:S01]  /*11170*/  VIADD R2, R7, 0x3 ;  /* 0x0000000307027836 */ /* 0x000fe20000000000 */
[----:B------:R-:W-:Y:S01]  /*11180*/  ULDC UR5, c[0x0][0x22c] ;  /* 0x00008b0000057ab9 */ /* 0x000fe20000000800 */
[----:B------:R-:W-:-:S02]  /*11190*/  IMAD R0, R10, 0x8, R0 ;  /* 0x000000080a007824 */ /* 0x000fc400078e0200 */
[----:B------:R-:W1:Y:S01]  /*111a0*/  S2R R10, SR_TID.X ;  /* 0x00000000000a7919 */ /* 0x000e620000002100 */
[----:B------:R-:W-:Y:S01]  /*111b0*/  VIADD R3, R7, 0x4 ;  /* 0x0000000407037836 */ /* 0x000fe20000000000 */
[----:B------:R-:W-:Y:S01]  /*111c0*/  ISETP.LT.AND P2, PT, R2, UR4, !P0 ;  /* 0x0000000402007c0c */ /* 0x000fe2000c741270 */
[----:B------:R-:W-:Y:S01]  /*111d0*/  ULDC UR4, c[0x0][0x244] ;  /* 0x0000910000047ab9 */ /* 0x000fe20000000800 */
[----:B----4-:R-:W-:Y:S01]  /*111e0*/  STSM.16.M88.4 [R0], R12 ;  /* 0x0000000c00007844 */ /* 0x010fe20000000200 */
[----:B------:R-:W-:Y:S01]  /*111f0*/  BAR.SYNC.DEFER_BLOCKING 0x0 ;  /* 0x0000000000007b1d */ /* 0x000fe20000010000 */
[----:B------:R-:W-:Y:S02]  /*11200*/  ISETP.LT.AND P1, PT, R3, UR5, !P0 ;  /* 0x0000000503007c0c */ /* 0x000fe4000c721270 */
[----:B-1----:R-:W-:Y:S01]  /*11210*/  LOP3.LUT R10, R10, 0x7f, RZ, 0xc0, !PT ;  /* 0x0000007f0a0a7812 */ /* 0x002fe200078ec0ff */
[----:B------:R-:W-:Y:S02]  /*11220*/  IMAD R3, R6, UR4, RZ ;  /* 0x0000000406037c24 */ /* 0x000fe4000f8e02ff */
[----:B------:R-:W-:Y:S01]  /*11230*/  ULDC UR5, c[0x0][0x248] ;  /* 0x0000920000057ab9 */ /* 0x000fe20000000800 */
[----:B------:R-:W-:Y:S01]  /*11240*/  ULDC UR4, c[0x0][0x22c] ;  /* 0x00008b0000047ab9 */ /* 0x000fe20000000800 */
[----:B------:R-:W-:-:S05]  /*11250*/  LEA R252, R10, UR12, 0x4 ;  /* 0x0000000c0afc7c11 */ /* 0x000fca000f8e20ff */
[----:B------:R-:W1:Y:S04]  /*11260*/  LDS.128 R12, [R252] ;  /* 0x00000000fc0c7984 */ /* 0x000e680000000c00 */
[----:B-1----:R1:W-:Y:S04]  /*11270*/  STL.64 [R1+0x200], R12 ;  /* 0x0002000c01007387 */ /* 0x0023e80000100a00 */
[----:B------:R-:W-:Y:S04]  /*11280*/  STL.64 [R1+0x208], R14 ;  /* 0x0002080e01007387 */ /* 0x000fe80000100a00 */
[----:B-1----:R-:W2:Y:S04]  /*11290*/  LDL.LU R12, [R1+0x10] ;  /* 0x00001000010c7983 */ /* 0x002ea80000300800 */
[----:B------:R-:W2:Y:S01]  /*112a0*/  LDL.LU R13, [R1+0x18] ;  /* 0x00001800010d7983 */ /* 0x000ea20000300800 */
[----:B------:R-:W-:Y:S01]  /*112b0*/  IMAD.MOV.U32 R10, RZ, RZ, R25 ;  /* 0x000000ffff0a7224 */ /* 0x000fe200078e0019 */
[----:B------:R-:W-:Y:S06]  /*112c0*/  BAR.SYNC.DEFER_BLOCKING 0x0 ;  /* 0x0000000000007b1d */ /* 0x000fec0000010000 */
[----:B------:R1:W-:Y:S02]  /*112d0*/  STSM.16.M88.4 [R0], R8 ;  /* 0x0000000800007844 */ /* 0x0003e40000000200 */
[----:B------:R-:W-:Y:S06]  /*112e0*/  BAR.SYNC.DEFER_BLOCKING 0x0 ;  /* 0x0000000000007b1d */ /* 0x000fec0000010000 */
[----:B-1----:R-:W3:Y:S04]  /*112f0*/  LDL.LU R8, [R1+0x14] ;  /* 0x0000140001087983 */ /* 0x002ee80000300800 */
[----:B------:R-:W3:Y:S04]  /*11300*/  LDL.LU R9, [R1+0x1c] ;  /* 0x00001c0001097983 */ /* 0x000ee80000300800 */
[----:B------:R-:W1:Y:S01]  /*11310*/  LDS.128 R16, [R252] ;  /* 0x00000000fc107984 */ /* 0x000e620000000c00 */
[----:B------:R-:W-:-:S02]  /*11320*/  IMAD.MOV.U32 R14, RZ, RZ, R28 ;  /* 0x000000ffff0e7224 */ /* 0x000fc400078e001c */
[----:B------:R-:W-:Y:S01]  /*11330*/  IMAD.MOV.U32 R15, RZ, RZ, R30 ;  /* 0x000000ffff0f7224 */ /* 0x000fe200078e001e */
[----:B------:R-:W-:Y:S06]  /*11340*/  BAR.SYNC.DEFER_BLOCKING 0x0 ;  /* 0x0000000000007b1d */ /* 0x000fec0000010000 */
[----:B-1----:R-:W-:Y:S04]  /*11350*/  STL.64 [R1], R16 ;  /* 0x0000001001007387 */ /* 0x002fe80000100a00 */
[----:B------:R-:W-:Y:S01]  /*11360*/  STL.64 [R1+0x8], R18 ;  /* 0x0000081201007387 */ /* 0x000fe20000100a00 */
[----:B------:R-:W-:-:S02]  /*11370*/  IMAD.MOV.U32 R10, RZ, RZ, R29 ;  /* 0x000000ffff0a7224 */ /* 0x000fc400078e001d */
[----:B------:R-:W-:Y:S01]  /*11380*/  IMAD.MOV.U32 R11, RZ, RZ, R31 ;  /* 0x000000ffff0b7224 */ /* 0x000fe200078e001f */
[----:B--2---:R-:W-:Y:S01]  /*11390*/  STSM.16.M88.4 [R0], R12 ;  /* 0x0000000c00007844 */ /* 0x004fe20000000200 */
[----:B------:R-:W-:Y:S06]  /*113a0*/  BAR.SYNC.DEFER_BLOCKING 0x0 ;  /* 0x0000000000007b1d */ /* 0x000fec0000010000 */
[----:B------:R-:W1:Y:S02]  /*113b0*/  LDS.128 R12, [R252] ;  /* 0x00000000fc0c7984 */ /* 0x000e640000000c00 */
[----:B------:R-:W-:Y:S06]  /*113c0*/  BAR.SYNC.DEFER_BLOCKING 0x0 ;  /* 0x0000000000007b1d */ /* 0x000fec0000010000 */
[----:B-1----:R1:W-:Y:S04]  /*113d0*/  STL.64 [R1+0x10], R12 ;  /* 0x0000100c01007387 */ /* 0x0023e80000100a00 */
[----:B------:R-:W-:Y:S04]  /*113e0*/  STL.64 [R1+0x18], R14 ;  /* 0x0000180e01007387 */ /* 0x000fe80000100a00 */
[----:B-1----:R-:W2:Y:S04]  /*113f0*/  LDL.LU R12, [R1+0x20] ;  /* 0x00002000010c7983 */ /* 0x002ea80000300800 */
[----:B------:R-:W2:Y:S04]  /*11400*/  LDL.LU R13, [R1+0x28] ;  /* 0x00002800010d7983 */ /* 0x000ea80000300800 */
[----:B---3--:R1:W-:Y:S01]  /*11410*/  STSM.16.M88.4 [R0], R8 ;  /* 0x0000000800007844 */ /* 0x0083e20000000200 */
[----:B------:R-:W-:Y:S06]  /*11420*/  BAR.SYNC.DEFER_BLOCKING 0x0 ;  /* 0x0000000000007b1d */ /* 0x000fec0000010000 */
[----:B-1----:R-:W3:Y:S04]  /*11430*/  LDL.LU R8, [R1+0x24] ;  /* 0x0000240001087983 */ /* 0x002ee80000300800 */
[----:B------:R-:W3:Y:S04]  /*11440*/  LDL.LU R9, [R1+0x2c] ;  /* 0x00002c0001097983 */ /* 0x000ee80000300800 */
[----:B------:R-:W1:Y:S01]  /*11450*/  LDS.128 R248, [R252] ;  /* 0x00000000fcf87984 */ /* 0x000e620000000c00 */
[----:B------:R-:W-:-:S02]  /*11460*/  IMAD.MOV.U32 R14, RZ, RZ, R32 ;  /* 0x000000ffff0e7224 */ /* 0x000fc400078e0020 */
[----:B------:R-:W-:Y:S01]  /*11470*/  IMAD.MOV.U32 R15, RZ, RZ, R34 ;  /* 0x000000ffff0f7224 */ /* 0x000fe200078e0022 */
[----:B------:R-:W-:Y:S01]  /*11480*/  BAR.SYNC.DEFER_BLOCKING 0x0 ;  /* 0x0000000000007b1d */ /* 0x000fe20000010000 */
[----:B------:R-:W-:Y:S02]  /*11490*/  IMAD.MOV.U32 R10, RZ, RZ, R33 ;  /* 0x000000ffff0a7224 */ /* 0x000fe400078e0021 */
[----:B------:R-:W-:-:S03]  /*114a0*/  IMAD.MOV.U32 R11, RZ, RZ, R35 ;  /* 0x000000ffff0b7224 */ /* 0x000fc600078e0023 */
[----:B-1----:R-:W-:Y:S04]  /*114b0*/  STL [R1+0x42c], R250 ;  /* 0x00042cfa01007387 */ /* 0x002fe80000100800 */
[----:B------:R-:W-:Y:S04]  /*114c0*/  STL [R1+0x428], R251 ;  /* 0x000428fb01007387 */ /* 0x000fe80000100800 */
[----:B--2---:R-:W-:Y:S01]  /*114d0*/  STSM.16.M88.4 [R0], R12 ;  /* 0x0000000c00007844 */ /* 0x004fe20000000200 */
[----:B------:R-:W-:Y:S06]  /*114e0*/  BAR.SYNC.DEFER_BLOCKING 0x0 ;  /* 0x0000000000007b1d */ /* 0x000fec0000010000 */
[----:B------:R-:W1:Y:S02]  /*114f0*/  LDS.128 R244, [R252] ;  /* 0x00000000fcf47984 */ /* 0x000e640000000c00 */
[----:B------:R-:W-:Y:S06]  /*11500*/  BAR.SYNC.DEFER_BLOCKING 0x0 ;  /* 0x0000000000007b1d */ /* 0x000fec0000010000 */
[----:B---3--:R2:W-:Y:S02]  /*11510*/  STSM.16.M88.4 [R0], R8 ;  /* 0x0000000800007844 */ /* 0x0085e40000000200 */
[----:B------:R-:W-:Y:S06]  /*11520*/  BAR.SYNC.DEFER_BLOCKING 0x0 ;  /* 0x0000000000007b1d */ /* 0x000fec0000010000 */
[----:B--2---:R-:W2:Y:S04]  /*11530*/  LDL.LU R8, [R1+0x30] ;  /* 0x0000300001087983 */ /* 0x004ea80000300800 */
[----:B------:R-:W2:Y:S04]  /*11540*/  LDL.LU R9, [R1+0x38] ;  /* 0x0000380001097983 */ /* 0x000ea80000300800 */
[----:B------:R-:W3:Y:S04]  /*11550*/  LDL.LU R12, [R1+0x34] ;  /* 0x00003400010c7983 */ /* 0x000ee80000300800 */
[----:B------:R-:W3:Y:S04]  /*11560*/  LDL.LU R13, [R1+0x3c] ;  /* 0x00003c00010d7983 */ /* 0x000ee80000300800 */
[----:B------:R-:W4:Y:S01]  /*11570*/  LDS.128 R16, [R252] ;  /* 0x00000000fc107984 */ /* 0x000f220000000c00 */
[----:B------:R-:W-:-:S02]  /*11580*/  IMAD.MOV.U32 R10, RZ, RZ, R36 ;  /* 0x000000ffff0a7224 */ /* 0x000fc400078e0024 */
[----:B------:R-:W-:Y:S01]  /*11590*/  IMAD.MOV.U32 R11, RZ, RZ, R38 ;  /* 0x000000ffff0b7224 */ /* 0x000fe200078e0026 */
[----:B------:R-:W-:Y:S01]  /*115a0*/  BAR.SYNC.DEFER_BLOCKING 0x0 ;  /* 0x0000000000007b1d */ /* 0x000fe20000010000 */
[----:B------:R-:W-:Y:S02]  /*115b0*/  IMAD.MOV.U32 R14, RZ, RZ, R37 ;  /* 0x000000ffff0e7224 */ /* 0x000fe400078e0025 */
[----:B------:R-:W-:-:S03]  /*115c0*/  IMAD.MOV.U32 R15, RZ, RZ, R39 ;  /* 0x000000ffff0f7224 */ /* 0x000fc600078e0027 */
[----:B--2---:R-:W-:Y:S02]  /*115d0*/  STSM.16.M88.4 [R0], R8 ;  /* 0x0000000800007844 */ /* 0x004fe40000000200 */
[----:B------:R-:W-:Y:S06]  /*115e0*/  BAR.SYNC.DEFER_BLOCKING 0x0 ;  /* 0x0000000000007b1d */ /* 0x000fec0000010000 */
[----:B------:R-:W2:Y:S02]  /*115f0*/  LDS.128 R8, [R252] ;  /* 0x00000000fc087984 */ /* 0x000ea40000000c00 */
[----:B------:R-:W-:Y:S06]  /*11600*/  BAR.SYNC.DEFER_BLOCKING 0x0 ;  /* 0x0000000000007b1d */ /* 0x000fec0000010000 */
[----:B---3--:R3:W-:Y:S02]  /*11610*/  STSM.16.M88.4 [R0], R12 ;  /* 0x0000000c00007844 */ /* 0x0087e40000000200 */
[----:B------:R-:W-:Y:S06]  /*11620*/  BAR.SYNC.DEFER_BLOCKING 0x0 ;  /* 0x0000000000007b1d */ /* 0x000fec0000010000 */
[----:B---3--:R-:W3:Y:S04]  /*11630*/  LDL.LU R12, [R1+0x40] ;  /* 0x00004000010c7983 */ /* 0x008ee80000300800 */
[----:B------:R-:W3:Y:S04]  /*11640*/  LDL.LU R13, [R1+0x48] ;  /* 0x00004800010d7983 */ /* 0x000ee80000300800 */
[----:B------:R-:W4:Y:S04]  /*11650*/  LDL.LU R20, [R1+0x44] ;  /* 0x0000440001147983 */ /* 0x000f280000300800 */
[----:B------:R-:W4:Y:S04]  /*11660*/  LDL.LU R21, [R1+0x4c] ;  /* 0x00004c0001157983 */ /* 0x000f280000300800 */
[----:B------:R-:W2:Y:S01]  /*11670*/  LDS.128 R24, [R252] ;  /* 0x00000000fc187984 */ /* 0x000ea20000000c00 */
[----:B------:R-:W-:-:S02]  /*11680*/  IMAD.MOV.U32 R14, RZ, RZ, R40 ;  /* 0x000000ffff0e7224 */ /* 0x000fc400078e0028 */
[----:B------:R-:W-:Y:S01]  /*11690*/  IMAD.MOV.U32 R15, RZ, RZ, R42 ;  /* 0x000000ffff0f7224 */ /* 0x000fe200078e002a */
[----:B------:R-:W-:Y:S06]  /*116a0*/  BAR.SYNC.DEFER_BLOCKING 0x0 ;  /* 0x0000000000007b1d */ /* 0x000fec0000010000 */
[----:B---3--:R-:W-:Y:S02]  /*116b0*/  STSM.16.M88.4 [R0], R12 ;  /* 0x0000000c00007844 */ /* 0x008fe40000000200 */
[----:B------:R-:W-:Y:S06]  /*116c0*/  BAR.SYNC.DEFER_BLOCKING 0x0 ;  /* 0x0000000000007b1d */ /* 0x000fec0000010000 */
[----:B------:R-:W3:Y:S02]  /*116d0*/  LDS.128 R12, [R252] ;  /* 0x00000000fc0c7984 */ /* 0x000ee40000000c00 */
[----:B------:R-:W-:Y:S06]  /*116e0*/  BAR.SYNC.DEFER_BLOCKING 0x0 ;  /* 0x0000000000007b1d */ /* 0x000fec0000010000 */
[----:B----4-:R4:W-:Y:S02]  /*116f0*/  STSM.16.M88.4 [R0], R20 ;  /* 0x0000001400007844 */ /* 0x0109e40000000200 */
[----:B------:R-:W-:Y:S06]  /*11700*/  BAR.SYNC.DEFER_BLOCKING 0x0 ;  /* 0x0000000000007b1d */ /* 0x000fec0000010000 */
[----:B----4-:R-:W4:Y:S04]  /*11710*/  LDL.LU R20, [R1+0x50] ;  /* 0x0000500001147983 */ /* 0x010f280000300800 */
[----:B------:R-:W4:Y:S04]  /*11720*/  LDL.LU R21, [R1+0x58] ;  /* 0x0000580001157983 */ /* 0x000f280000300800 */
[----:B------:R-:W2:Y:S04]  /*11730*/  LDL.LU R28, [R1+0x54] ;  /* 0x00005400011c7983 */ /* 0x000ea80000300800 */
[----:B------:R-:W2:Y:S04]  /*11740*/  LDL.LU R29, [R1+0x5c] ;  /* 0x00005c00011d7983 */ /* 0x000ea80000300800 */
[----:B------:R-:W3:Y:S01]  /*11750*/  LDS.128 R32, [R252] ;  /* 0x00000000fc207984 */ /* 0x000ee20000000c00 */
[----:B------:R-:W-:-:S02]  /*11760*/  IMAD.MOV.U32 R22, RZ, RZ, R44 ;  /* 0x000000ffff167224 */ /* 0x000fc400078e002c */
[----:B------:R-:W-:Y:S01]  /*11770*/  IMAD.MOV.U32 R23, RZ, RZ, R46 ;  /* 0x000000ffff177224 */ /* 0x000fe200078e002e */
[----:B------:R-:W-:Y:S01]  /*11780*/  BAR.SYNC.DEFER_BLOCKING 0x0 ;  /* 0x0000000000007b1d */ /* 0x000fe20000010000 */
[----:B------:R-:W-:Y:S02]  /*11790*/  IMAD.MOV.U32 R30, RZ, RZ, R45 ;  /* 0x000000ffff1e7224 */ /* 0x000fe400078e002d */
[----:B------:R-:W-:-:S03]  /*117a0*/  IMAD.MOV.U32 R31, RZ, RZ, R47 ;  /* 0x000000ffff1f7224 */ /* 0x000fc600078e002f */
[----:B----4-:R-:W-:Y:S02]  /*117b0*/  STSM.16.M88.4 [R0], R20 ;  /* 0x0000001400007844 */ /* 0x010fe40000000200 */
[----:B------:R-:W-:Y:S06]  /*117c0*/  BAR.SYNC.DEFER_BLOCKING 0x0 ;  /* 0x0000000000007b1d */ /* 0x000fec0000010000 */
[----:B------:R-:W4:Y:S02]  /*117d0*/  LDS.128 R20, [R252] ;  /* 0x00000000fc147984 */ /* 0x000f240000000c00 */
[----:B------:R-:W-:Y:S06]  /*117e0*/  BAR.SYNC.DEFER_BLOCKING 0x0 ;  /* 0x0000000000007b1d */ /* 0x000fec0000010000 */
[----:B--2---:R2:W-:Y:S02]  /*117f0*/  STSM.16.M88.4 [R0], R28 ;  /* 0x0000001c00007844 */ /* 0x0045e40000000200 */
        /* <DEDUP_REMOVED lines=24> */
[----:B------:R-:W-:Y:S01]  /*11980*/  BAR.SYNC.DEFER_BLOCKING 0x0 ;  /* 0x0000000000007b1d */ /* 0x000fe20000010000 */
[----:B------:R-:W-:Y:S02]  /*11990*/  IMAD.MOV.U32 R46, RZ, RZ, R53 ;  /* 0x000000ffff2e7224 */ /* 0x000fe400078e0035 */
[----:B------:R-:W-:-:S03]  /*119a0*/  IMAD.MOV.U32 R47, RZ, RZ, R55 ;  /* 0x000000ffff2f7224 */ /* 0x000fc600078e0037 */
[----:B---3--:R-:W-:Y:S02]  /*119b0*/  STSM.16.M88.4 [R0], R36 ;  /* 0x0000002400007844 */ /* 0x008fe40000000200 */
[----:B------:R-:W-:Y:S06]  /*119c0*/  BAR.SYNC.DEFER_BLOCKING 0x0 ;  /* 0x0000000000007b1d */ /* 0x000fec0000010000 */
[----:B------:R-:W3:Y:S02]  /*119d0*/  LDS.128 R36, [R252] ;  /* 0x00000000fc247984 */ /* 0x000ee40000000c00 */
[----:B------:R-:W-:Y:S06]  /*119e0*/  BAR.SYNC.DEFER_BLOCKING 0x0 ;  /* 0x0000000000007b1d */ /* 0x000fec0000010000 */
[----:B----4-:R4:W-:Y:S04]  /*119f0*/  STSM.16.M88.4 [R0], R44 ;  /* 0x0000002c00007844 */ /* 0x0109e80000000200 */
[----:B----4-:R-:W4:Y:S04]  /*11a00*/  LDL.LU R44, [R1+0x80] ;  /* 0x00008000012c7983 */ /* 0x010f280000300800 */
[----:B------:R-:W4:Y:S04]  /*11a10*/  LDL.LU R45, [R1+0x88] ;  /* 0x00008800012d7983 */ /* 0x000f280000300800 */
[----:B------:R-:W2:Y:S04]  /*11a20*/  LDL.LU R52, [R1+0x84] ;  /* 0x0000840001347983 */ /* 0x000ea80000300800 */
[----:B------:R-:W2:Y:S01]  /*11a30*/  LDL.LU R53, [R1+0x8c] ;  /* 0x00008c0001357983 */ /* 0x000ea20000300800 */
[----:B------:R-:W-:-:S02]  /*11a40*/  IMAD.MOV.U32 R46, RZ, RZ, R56 ;  /* 0x000000ffff2e7224 */ /* 0x000fc400078e0038 */
[----:B------:R-:W-:Y:S01]  /*11a50*/  IMAD.MOV.U32 R47, RZ, RZ, R58 ;  /* 0x000000ffff2f7224 */ /* 0x000fe200078e003a */
[----:B------:R-:W-:Y:S01]  /*11a60*/  BAR.SYNC.DEFER_BLOCKING 0x0 ;  /* 0x0000000000007b1d */ /* 0x000fe20000010000 */
[----:B------:R-:W-:Y:S02]  /*11a70*/  IMAD.MOV.U32 R54, RZ, RZ, R57 ;  /* 0x000000ffff367224 */ /* 0x000fe400078e0039 */
[----:B------:R-:W-:-:S03]  /*11a80*/  IMAD.MOV.U32 R55, RZ, RZ, R59 ;  /* 0x000000ffff377224 */ /* 0x000fc600078e003b */
[----:B------:R-:W3:Y:S02]  /*11a90*/  LDS.128 R56, [R252] ;  /* 0x00000000fc387984 */ /* 0x000ee40000000c00 */
[----:B------:R-:W-:Y:S06]  /*11aa0*/  BAR.SYNC.DEFER_BLOCKING 0x0 ;  /* 0x0000000000007b1d */ /* 0x000fec0000010000 */
[----:B----4-:R-:W-:Y:S02]  /*11ab0*/  STSM.16.M88.4 [R0], R44 ;  /* 0x0000002c00007844 */ /* 0x010fe40000000200 */
[----:B------:R-:W-:Y:S06]  /*11ac0*/  BAR.SYNC.DEFER_BLOCKING 0x0 ;  /* 0x0000000000007b1d */ /* 0x000fec0000010000 */
[----:B------:R-:W4:Y:S02]  /*11ad0*/  LDS.128 R44, [R252] ;  /* 0x00000000fc2c7984 */ /* 0x000f240000000c00 */
[----:B------:R-:W-:Y:S06]  /*11ae0*/  BAR.SYNC.DEFER_BLOCKING 0x0 ;  /* 0x0000000000007b1d */ /* 0x000fec0000010000 */
[----:B--2---:R2:W-:Y:S04]  /*11af0*/  STSM.16.M88.4 [R0], R52 ;  /* 0x0000003400007844 */ /* 0x0045e80000000200 */
[----:B--2---:R-:W2:Y:S04]  /*11b00*/  LDL.LU R52, [R1+0x90] ;  /* 0x0000900001347983 */ /* 0x004ea80000300800 */
[----:B------:R-:W2:Y:S04]  /*11b10*/  LDL.LU R53, [R1+0x98] ;  /* 0x0000980001357983 */ /* 0x000ea80000300800 */
[----:B------:R-:W3:Y:S04]  /*11b20*/  LDL.LU R152, [R1+0x94] ;  /* 0x0000940001987983 */ /* 0x000ee80000300800 */
[----:B------:R-:W3:Y:S01]  /*11b30*/  LDL.LU R153, [R1+0x9c] ;  /* 0x00009c0001997983 */ /* 0x000ee20000300800 */
[----:B------:R-:W-:Y:S01]  /*11b40*/  BAR.SYNC.DEFER_BLOCKING 0x0 ;  /* 0x0000000000007b1d */ /* 0x000fe20000010000 */
[----:B------:R-:W-:-:S02]  /*11b50*/  IMAD.MOV.U32 R54, RZ, RZ, R60 ;  /* 0x000000ffff367224 */ /* 0x000fc400078e003c */
[----:B------:R-:W-:-:S03]  /*11b60*/  IMAD.MOV.U32 R55, RZ, RZ, R62 ;  /* 0x000000ffff377224 */ /* 0x000fc600078e003e */
[----:B------:R-:W4:Y:S02]  /*11b70*/  LDS.128 R60, [R252] ;  /* 0x00000000fc3c7984 */ /* 0x000f240000000c00 */
[----:B------:R-:W-:Y:S06]  /*11b80*/  BAR.SYNC.DEFER_BLOCKING 0x0 ;  /* 0x0000000000007b1d */ /* 0x000fec0000010000 */
[----:B--2---:R-:W-:Y:S02]  /*11b90*/  STSM.16.M88.4 [R0], R52 ;  /* 0x0000003400007844 */ /* 0x004fe40000000200 */
[----:B------:R-:W-:Y:S06]  /*11ba0*/  BAR.SYNC.DEFER_BLOCKING 0x0 ;  /* 0x0000000000007b1d */ /* 0x000fec0000010000 */
[----:B------:R-:W2:Y:S02]  /*11bb0*/  LDS.128 R52, [R252] ;  /* 0x00000000fc347984 */ /* 0x000ea40000000c00 */
[----:B------:R-:W-:Y:S06]  /*11bc0*/  BAR.SYNC.DEFER_BLOCKING 0x0 ;  /* 0x0000000000007b1d */ /* 0x000fec0000010000 */
[----:B---3--:R3:W-:Y:S04]  /*11bd0*/  STSM.16.M88.4 [R0], R152 ;  /* 0x0000009800007844 */ /* 0x0087e80000000200 */
[----:B---3--:R-:W3:Y:S04]  /*11be0*/  LDL.LU R152, [R1+0xa0] ;  /* 0x0000a00001987983 */ /* 0x008ee80000300800 */
[----:B------:R-:W3:Y:S04]  /*11bf0*/  LDL.LU R153, [R1+0xa8] ;  /* 0x0000a80001997983 */ /* 0x000ee80000300800 */
[----:B------:R-:W4:Y:S04]  /*11c00*/  LDL.LU R156, [R1+0xa4] ;  /* 0x0000a400019c7983 */ /* 0x000f280000300800 */
[----:B------:R-:W4:Y:S01]  /*11c10*/  LDL.LU R157, [R1+0xac] ;  /* 0x0000ac00019d7983 */ /* 0x000f220000300800 */
[----:B------:R-:W-:Y:S01]  /*11c20*/  BAR.SYNC.DEFER_BLOCKING 0x0 ;  /* 0x0000000000007b1d */ /* 0x000fe20000010000 */
[----:B------:R-:W-:-:S02]  /*11c30*/  IMAD.MOV.U32 R154, RZ, RZ, R64 ;  /* 0x000000ffff9a7224 */ /* 0x000fc400078e0040 */
[----:B------:R-:W-:-:S03]  /*11c40*/  IMAD.MOV.U32 R155, RZ, RZ, R66 ;  /* 0x000000ffff9b7224 */ /* 0x000fc600078e0042 */
[----:B------:R-:W2:Y:S02]  /*11c50*/  LDS.128 R64, [R252] ;  /* 0x00000000fc407984 */ /* 0x000ea40000000c00 */
[----:B------:R-:W-:Y:S06]  /*11c60*/  BAR.SYNC.DEFER_BLOCKING 0x0 ;  /* 0x0000000000007b1d */ /* 0x000fec0000010000 */
        /* <DEDUP_REMOVED lines=9> */
[----:B------:R-:W-:Y:S01]  /*11d00*/  BAR.SYNC.DEFER_BLOCKING 0x0 ;  /* 0x0000000000007b1d */ /* 0x000fe20000010000 */
[----:B------:R-:W-:-:S02]  /*11d10*/  IMAD.MOV.U32 R158, RZ, RZ, R68 ;  /* 0x000000ffff9e7224 */ /* 0x000fc400078e0044 */
        /* <DEDUP_REMOVED lines=273> */
[----:B---3--:R3:W-:Y:S02]  /*12e30*/  STSM.16.M88.4 [R0], R236 ;  /* 0x000000ec00007844 */ /* 0x0087e40000000200 */
[----:B------:R-:W-:Y:S06]  /*12e40*/  BAR.SYNC.DEFER_BLOCKING 0x0 ;  /* 0x0000000000007b1d */ /* 0x000fec0000010000 */
[----:B---3--:R-:W3:Y:S04]  /*12e50*/  LDL.LU R236, [R1+0x1f0] ;  /* 0x0001f00001ec7983 */ /* 0x008ee80000300800 */
[----:B------:R-:W4:Y:S04]  /*12e60*/  LDL.LU R250, [R1] ;  /* 0x0000000001fa7983 */ /* 0x000f280000300800 */
[----:B------:R-:W3:Y:S04]  /*12e70*/  LDL.LU R237, [R1+0x1f8] ;  /* 0x0001f80001ed7983 */ /* 0x000ee80000300800 */
[----:B------:R-:W2:Y:S01]  /*12e80*/  LDS.128 R240, [R252] ;  /* 0x00000000fcf07984 */ /* 0x000ea20000000c00 */
[----:B------:R-:W-:-:S02]  /*12e90*/  IMAD.MOV.U32 R238, RZ, RZ, R148 ;  /* 0x000000ffffee7224 */ /* 0x000fc400078e0094 */
[----:B------:R-:W-:Y:S01]  /*12ea0*/  IMAD.MOV.U32 R239, RZ, RZ, R150 ;  /* 0x000000ffffef7224 */ /* 0x000fe200078e0096 */
[----:B------:R-:W-:Y:S06]  /*12eb0*/  BAR.SYNC.DEFER_BLOCKING 0x0 ;  /* 0x0000000000007b1d */ /* 0x000fec0000010000 */
[----:B---3--:R3:W-:Y:S04]  /*12ec0*/  STSM.16.M88.4 [R0], R236 ;  /* 0x000000ec00007844 */ /* 0x0087e80000000200 */
[----:B---3--:R-:W3:Y:S04]  /*12ed0*/  LDL.LU R236, [R1+0x1f4] ;  /* 0x0001f40001ec7983 */ /* 0x008ee80000300800 */
[----:B------:R-:W3:Y:S01]  /*12ee0*/  LDL.LU R237, [R1+0x1fc] ;  /* 0x0001fc0001ed7983 */ /* 0x000ee20000300800 */
[----:B------:R-:W-:-:S02]  /*12ef0*/  IMAD.MOV.U32 R238, RZ, RZ, R149 ;  /* 0x000000ffffee7224 */ /* 0x000fc400078e0095 */
[----:B------:R-:W-:Y:S01]  /*12f00*/  IMAD.MOV.U32 R239, RZ, RZ, R151 ;  /* 0x000000ffffef7224 */ /* 0x000fe200078e0097 */
[----:B------:R-:W-:Y:S06]  /*12f10*/  BAR.SYNC.DEFER_BLOCKING 0x0 ;  /* 0x0000000000007b1d */ /* 0x000fec0000010000 */
[----:B------:R-:W2:Y:S04]  /*12f20*/  LDL.LU R251, [R1+0x8] ;  /* 0x0000080001fb7983 */ /* 0x000ea80000300800 */
[----:B------:R-:W1:Y:S01]  /*12f30*/  LDS.128 R148, [R252] ;  /* 0x00000000fc947984 */ /* 0x000e620000000c00 */
[----:B------:R-:W-:Y:S06]  /*12f40*/  BAR.SYNC.DEFER_BLOCKING 0x0 ;  /* 0x0000000000007b1d */ /* 0x000fec0000010000 */
[----:B---3--:R3:W-:Y:S04]  /*12f50*/  STSM.16.M88.4 [R0], R236 ;  /* 0x000000ec00007844 */ /* 0x0087e80000000200 */
[----:B---3--:R-:W3:Y:S01]  /*12f60*/  LDL.LU R0, [R1+0x200] ;  /* 0x0002000001007983 */ /* 0x008ee20000300800 */
[----:B------:R-:W-:Y:S01]  /*12f70*/  IMAD R5, R7, UR5, RZ ;  /* 0x0000000507057c24 */ /* 0x000fe2000f8e02ff */
[----:B------:R-:W-:Y:S01]  /*12f80*/  BAR.SYNC.DEFER_BLOCKING 0x0 ;  /* 0x0000000000007b1d */ /* 0x000fe20000010000 */
[----:B------:R-:W-:-:S02]  /*12f90*/  LEA R2, P6, R3, UR6, 0x2 ;  /* 0x0000000603027c11 */ /* 0x000fc4000f8c10ff */
[----:B------:R-:W-:Y:S02]  /*12fa0*/  VIADD R6, R5, UR5 ;  /* 0x0000000505067c36 */ /* 0x000fe40008000000 */
[----:B------:R-:W-:Y:S01]  /*12fb0*/  LEA.HI.X.SX32 R3, R3, UR7, 0x2, P6 ;  /* 0x0000000703037c11 */ /* 0x000fe2000b0f16ff */
[----:B------:R-:W-:Y:S01]  /*12fc0*/  ULDC UR6, c[0x0][0x248] ;  /* 0x0000920000067ab9 */ /* 0x000fe20000000800 */
[CC--:B------:R-:W-:Y:S01]  /*12fd0*/  LEA R4, P6, R5.reuse, R2.reuse, 0x2 ;  /* 0x0000000205047211 */ /* 0x0c0fe200078c10ff */
[----:B------:R-:W2:Y:S01]  /*12fe0*/  LDL.LU R238, [R1+0x4] ;  /* 0x0000040001ee7983 */ /* 0x000ea20000300800 */
[----:B------:R-:W-:Y:S02]  /*12ff0*/  ULDC UR7, c[0x0][0x22c] ;  /* 0x00008b0000077ab9 */ /* 0x000fe40000000800 */
[----:B------:R-:W-:Y:S01]  /*13000*/  LEA.HI.X.SX32 R5, R5, R3, 0x2, P6 ;  /* 0x0000000305057211 */ /* 0x000fe200030f16ff */
[----:B------:R-:W2:Y:S01]  /*13010*/  LDL.LU R239, [R1+0xc] ;  /* 0x00000c0001ef7983 */ /* 0x000ea20000300800 */
[----:B------:R-:W-:-:S04]  /*13020*/  LEA R236, P6, R6, R2, 0x2 ;  /* 0x0000000206ec7211 */ /* 0x000fc800078c10ff */
[C---:B------:R-:W-:Y:S01]  /*13030*/  LEA.HI.X.SX32 R237, R6.reuse, R3, 0x2, P6 ;  /* 0x0000000306ed7211 */ /* 0x040fe200030f16ff */
[----:B---3--:R-:W-:Y:S04]  /*13040*/  @P5 STG.E desc[UR16][R4.64], R0 ;  /* 0x0000000004005986 */ /* 0x008fe8000c101910 */
[----:B----4-:R3:W-:Y:S04]  /*13050*/  @P4 STG.E desc[UR16][R236.64], R250 ;  /* 0x000000faec004986 */ /* 0x0107e8000c101910 */
[----:B---3--:R-:W3:Y:S04]  /*13060*/  LDL.LU R250, [R1+0x42c] ;  /* 0x00042c0001fa7983 */ /* 0x008ee80000300800 */
[----:B------:R-:W4:Y:S01]  /*13070*/  LDL.LU R237, [R1+0x204] ;  /* 0x0002040001ed7983 */ /* 0x000f220000300800 */
[----:B------:R-:W-:-:S02]  /*13080*/  VIADD R0, R6, UR5 ;  /* 0x0000000506007c36 */ /* 0x000fc40008000000 */
[----:B------:R-:W-:-:S03]  /*13090*/  VIADD R5, R7, 0x5 ;  /* 0x0000000507057836 */ /* 0x000fc60000000000 */
[C---:B------:R-:W-:Y:S02]  /*130a0*/  LEA R4, P6, R0.reuse, R2, 0x2 ;  /* 0x0000000200047211 */ /* 0x040fe400078c10ff */
[----:B------:R-:W-:Y:S01]  /*130b0*/  ISETP.LT.AND P5, PT, R5, UR4, !P0 ;  /* 0x0000000405007c0c */ /* 0x000fe2000c7a1270 */
[----:B------:R-:W-:Y:S01]  /*130c0*/  VIADD R6, R7, 0x6 ;  /* 0x0000000607067836 */ /* 0x000fe20000000000 */
[C---:B------:R-:W-:Y:S01]  /*130d0*/  LEA.HI.X.SX32 R5, R0.reuse, R3, 0x2, P6 ;  /* 0x0000000300057211 */ /* 0x040fe200030f16ff */
[----:B------:R-:W-:Y:S01]  /*130e0*/  VIADD R0, R0, UR5 ;  /* 0x0000000500007c36 */ /* 0x000fe20008000000 */
[----:B------:R-:W-:-:S03]  /*130f0*/  ULDC UR4, c[0x0][0x22c] ;  /* 0x00008b0000047ab9 */ /* 0x000fc60000000800 */
[----:B----4-:R4:W-:Y:S01]  /*13100*/  @P3 STG.E desc[UR16][R4.64], R237 ;  /* 0x000000ed04003986 */ /* 0x0109e2000c101910 */
[----:B------:R-:W-:-:S04]  /*13110*/  LEA R236, P3, R0, R2, 0x2 ;  /* 0x0000000200ec7211 */ /* 0x000fc800078610ff */
[----:B----4-:R-:W-:-:S05]  /*13120*/  LEA.HI.X.SX32 R237, R0, R3, 0x2, P3 ;  /* 0x0000000300ed7211 */ /* 0x010fca00018f16ff */
[----:B--2---:R2:W-:Y:S04]  /*13130*/  @P2 STG.E desc[UR16][R236.64], R238 ;  /* 0x000000eeec002986 */ /* 0x0045e8000c101910 */
[----:B--2---:R-:W2:Y:S01]  /*13140*/  LDL.LU R237, [R1+0x208] ;  /* 0x0002080001ed7983 */ /* 0x004ea20000300800 */
[C---:B------:R-:W-:Y:S01]  /*13150*/  VIADD R4, R7.reuse, 0x7 ;  /* 0x0000000707047836 */ /* 0x040fe20000000000 */
[----:B------:R-:W-:Y:S01]  /*13160*/  ISETP.LT.AND P4, PT, R6, UR4, !P0 ;  /* 0x0000000406007c0c */ /* 0x000fe2000c781270 */
[----:B------:R-:W-:Y:S01]  /*13170*/  VIADD R5, R0, UR5 ;  /* 0x0000000500057c36 */ /* 0x000fe20008000000 */
[----:B------:R-:W-:Y:S01]  /*13180*/  ULDC UR4, c[0x0][0x22c] ;  /* 0x00008b0000047ab9 */ /* 0x000fe20000000800 */
[----:B------:R-:W-:Y:S01]  /*13190*/  VIADD R0, R7, 0x8 ;  /* 0x0000000807007836 */ /* 0x000fe20000000000 */
[----:B------:R-:W-:Y:S01]  /*131a0*/  ISETP.LT.AND P3, PT, R4, UR4, !P0 ;  /* 0x0000000404007c0c */ /* 0x000fe2000c761270 */
[----:B------:R-:W-:Y:S01]  /*131b0*/  ULDC UR4, c[0x0][0x22c] ;  /* 0x00008b0000047ab9 */ /* 0x000fe20000000800 */
[----:B------:R-:W-:-:S02]  /*131c0*/  LEA R4, P6, R5, R2, 0x2 ;  /* 0x0000000205047211 */ /* 0x000fc400078c10ff */
[----:B------:R-:W-:Y:S01]  /*131d0*/  ISETP.LT.AND P2, PT, R0, UR4, !P0 ;  /* 0x0000000400007c0c */ /* 0x000fe2000c741270 */
[C---:B------:R-:W-:Y:S01]  /*131e0*/  VIADD R0, R5.reuse, UR5 ;  /* 0x0000000505007c36 */ /* 0x040fe20008000000 */
[-C--:B------:R-:W-:Y:S01]  /*131f0*/  LEA.HI.X.SX32 R5, R5, R3.reuse, 0x2, P6 ;  /* 0x0000000305057211 */ /* 0x080fe200030f16ff */
[----:B------:R-:W-:Y:S01]  /*13200*/  VIADD R6, R7, 0x9 ;  /* 0x0000000907067836 */ /* 0x000fe20000000000 */
[----:B------:R-:W-:Y:S01]  /*13210*/  ULDC UR4, c[0x0][0x22c] ;  /* 0x00008b0000047ab9 */ /* 0x000fe20000000800 */
[C---:B------:R-:W-:Y:S01]  /*13220*/  VIADD R238, R0.reuse, UR5 ;  /* 0x0000000500ee7c36 */ /* 0x040fe20008000000 */
[----:B------:R-:W-:Y:S01]  /*13230*/  LEA R236, P6, R0, R2, 0x2 ;  /* 0x0000000200ec7211 */ /* 0x000fe200078c10ff */
[----:B--2---:R2:W-:Y:S01]  /*13240*/  @P1 STG.E desc[UR16][R4.64], R237 ;  /* 0x000000ed04001986 */ /* 0x0045e2000c101910 */
[----:B------:R-:W-:Y:S01]  /*13250*/  ISETP.LT.AND P1, PT, R6, UR4, !P0 ;  /* 0x0000000406007c0c */ /* 0x000fe2000c721270 */
[----:B------:R-:W-:Y:S01]  /*13260*/  VIADD R6, R238, UR5 ;  /* 0x00000005ee067c36 */ /* 0x000fe20008000000 */
[----:B------:R-:W-:Y:S01]  /*13270*/  ULDC UR4, c[0x0][0x22c] ;  /* 0x00008b0000047ab9 */ /* 0x000fe20000000800 */
[----:B--2---:R-:W-:-:S02]  /*13280*/  LEA.HI.X.SX32 R237, R0, R3, 0x2, P6 ;  /* 0x0000000300ed7211 */ /* 0x004fc400030f16ff */
[----:B------:R-:W-:-:S04]  /*13290*/  LEA R4, P6, R238, R2, 0x2 ;  /* 0x00000002ee047211 */ /* 0x000fc800078c10ff */
[-C--:B------:R-:W-:Y:S02]  /*132a0*/  LEA.HI.X.SX32 R5, R238, R3.reuse, 0x2, P6 ;  /* 0x00000003ee057211 */ /* 0x080fe400030f16ff */
[----:B------:R-:W2:Y:S04]  /*132b0*/  LDL.LU R238, [R1+0x20c] ;  /* 0x00020c0001ee7983 */ /* 0x000ea80000300800 */
[----:B------:R4:W-:Y:S02]  /*132c0*/  @P5 STG.E desc[UR16][R236.64], R251 ;  /* 0x000000fbec005986 */ /* 0x0009e4000c101910 */
[C---:B----4-:R-:W-:Y:S02]  /*132d0*/  LEA R236, P6, R6.reuse, R2, 0x2 ;  /* 0x0000000206ec7211 */ /* 0x050fe400078c10ff */
[----:B------:R-:W4:Y:S02]  /*132e0*/  LDL.LU R251, [R1+0x428] ;  /* 0x0004280001fb7983 */ /* 0x000f240000300800 */
[----:B------:R-:W-:-:S02]  /*132f0*/  LEA.HI.X.SX32 R237, R6, R3, 0x2, P6 ;  /* 0x0000000306ed7211 */ /* 0x000fc400030f16ff */
[----:B--2---:R2:W-:Y:S04]  /*13300*/  @P4 STG.E desc[UR16][R4.64], R238 ;  /* 0x000000ee04004986 */ /* 0x0045e8000c101910 */
[----:B------:R1:W-:Y:S04]  /*13310*/  @P3 STG.E desc[UR16][R236.64], R239 ;  /* 0x000000efec003986 */ /* 0x0003e8000c101910 */
[----:B--2---:R-:W2:Y:S04]  /*13320*/  LDL.LU R238, [R1+0x14] ;  /* 0x0000140001ee7983 */ /* 0x004ea80000300800 */
[----:B-1----:R-:W3:Y:S01]  /*13330*/  LDL.LU R237, [R1+0x10] ;  /* 0x0000100001ed7983 */ /* 0x002ee20000300800 */
[----:B------:R-:W-:-:S02]  /*13340*/  VIADD R0, R7, 0xa ;  /* 0x0000000a07007836 */ /* 0x000fc40000000000 */
[----:B------:R-:W-:Y:S01]  /*13350*/  VIADD R5, R7, 0xb ;  /* 0x0000000b07057836 */ /* 0x000fe20000000000 */
[----:B------:R-:W4:Y:S02]  /*13360*/  LDL.LU R239, [R1+0x1c] ;  /* 0x00001c0001ef7983 */ /* 0x000f240000300800 */
[----:B------:R-:W-:Y:S01]  /*13370*/  ISETP.LT.AND P5, PT, R0, UR4, !P0 ;  /* 0x0000000400007c0c */ /* 0x000fe2000c7a1270 */
[----:B------:R-:W-:Y:S01]  /*13380*/  VIADD R0, R6, UR5 ;  /* 0x0000000506007c36 */ /* 0x000fe20008000000 */
[----:B------:R-:W-:-:S04]  /*13390*/  ULDC UR4, c[0x0][0x22c] ;  /* 0x00008b0000047ab9 */ /* 0x000fc80000000800 */
[C---:B------:R-:W-:Y:S02]  /*133a0*/  LEA R4, P6, R0.reuse, R2, 0x2 ;  /* 0x0000000200047211 */ /* 0x040fe400078c10ff */
[----:B------:R-:W-:Y:S01]  /*133b0*/  ISETP.LT.AND P4, PT, R5, UR4, !P0 ;  /* 0x0000000405007c0c */ /* 0x000fe2000c781270 */
[----:B------:R-:W-:Y:S01]  /*133c0*/  VIADD R6, R7, 0xc ;  /* 0x0000000c07067836 */ /* 0x000fe20000000000 */
[C---:B------:R-:W-:Y:S01]  /*133d0*/  LEA.HI.X.SX32 R5, R0.reuse, R3, 0x2, P6 ;  /* 0x0000000300057211 */ /* 0x040fe200030f16ff */
[----:B------:R-:W-:Y:S01]  /*133e0*/  VIADD R0, R0, UR5 ;  /* 0x0000000500007c36 */ /* 0x000fe20008000000 */
[----:B------:R-:W-:-:S03]  /*133f0*/  ULDC UR4, c[0x0][0x22c] ;  /* 0x00008b0000047ab9 */ /* 0x000fc60000000800 */
[----:B---3--:R1:W-:Y:S01]  /*13400*/  @P2 STG.E desc[UR16][R4.64], R237 ;  /* 0x000000ed04002986 */ /* 0x0083e2000c101910 */
[----:B------:R-:W-:-:S04]  /*13410*/  LEA R236, P2, R0, R2, 0x2 ;  /* 0x0000000200ec7211 */ /* 0x000fc800078410ff */
[----:B-1----:R-:W-:-:S05]  /*13420*/  LEA.HI.X.SX32 R237, R0, R3, 0x2, P2 ;  /* 0x0000000300ed7211 */ /* 0x002fca00010f16ff */
[----:B------:R1:W-:Y:S04]  /*13430*/  @P1 STG.E desc[UR16][R236.64], R248 ;  /* 0x000000f8ec001986 */ /* 0x0003e8000c101910 */
[----:B-1----:R-:W3:Y:S01]  /*13440*/  LDL.LU R248, [R1+0x18] ;  /* 0x0000180001f87983 */ /* 0x002ee20000300800 */
[----:B------:R-:W-:Y:S01]  /*13450*/  ISETP.LT.AND P3, PT, R6, UR4, !P0 ;  /* 0x0000000406007c0c */ /* 0x000fe2000c761270 */
[----:B------:R-:W-:Y:S01]  /*13460*/  VIADD R5, R0, UR5 ;  /* 0x0000000500057c36 */ /* 0x000fe20008000000 */
[----:B------:R-:W-:Y:S01]  /*13470*/  ULDC UR4, c[0x0][0x22c] ;  /* 0x00008b0000047ab9 */ /* 0x000fe20000000800 */
[----:B------:R-:W-:-:S03]  /*13480*/  VIADD R6, R7, 0xd ;  /* 0x0000000d07067836 */ /* 0x000fc60000000000 */
[-C--:B------:R-:W-:Y:S01]  /*13490*/  LEA R4, P6, R5, R2.reuse, 0x2 ;  /* 0x0000000205047211 */ /* 0x080fe200078c10ff */
[----:B------:R-:W-:Y:S01]  /*134a0*/  VIADD R0, R7, 0xe ;  /* 0x0000000e07007836 */ /* 0x000fe20000000000 */
[----:B------:R-:W-:Y:S01]  /*134b0*/  ISETP.LT.AND P2, PT, R6, UR4, !P0 ;  /* 0x0000000406007c0c */ /* 0x000fe2000c741270 */
[C---:B------:R-:W-:Y:S01]  /*134c0*/  VIADD R6, R5.reuse, UR5 ;  /* 0x0000000505067c36 */ /* 0x040fe20008000000 */
[-C--:B------:R-:W-:Y:S01]  /*134d0*/  LEA.HI.X.SX32 R5, R5, R3.reuse, 0x2, P6 ;  /* 0x0000000305057211 */ /* 0x080fe200030f16ff */
[----:B------:R-:W-:Y:S01]  /*134e0*/  ULDC UR4, c[0x0][0x22c] ;  /* 0x00008b0000047ab9 */ /* 0x000fe20000000800 */
[----:B------:R-:W-:Y:S01]  /*134f0*/  VIADD R237, R7, 0xf ;  /* 0x0000000f07ed7836 */ /* 0x000fe20000000000 */
[----:B------:R-:W-:Y:S01]  /*13500*/  ISETP.LT.AND P1, PT, R0, UR4, !P0 ;  /* 0x0000000400007c0c */ /* 0x000fe2000c721270 */
[----:B------:R-:W-:Y:S01]  /*13510*/  ULDC UR4, c[0x0][0x22c] ;  /* 0x00008b0000047ab9 */ /* 0x000fe20000000800 */
[C---:B------:R-:W-:Y:S01]  /*13520*/  LEA R236, P6, R6.reuse, R2, 0x2 ;  /* 0x0000000206ec7211 */ /* 0x040fe200078c10ff */
[C---:B------:R-:W-:Y:S01]  /*13530*/  VIADD R0, R6.reuse, UR5 ;  /* 0x0000000506007c36 */ /* 0x040fe20008000000 */
[----:B--2---:R1:W-:Y:S01]  /*13540*/  @P5 STG.E desc[UR16][R4.64], R238 ;  /* 0x000000ee04005986 */ /* 0x0043e2000c101910 */
[----:B------:R-:W-:Y:S01]  /*13550*/  ISETP.LT.AND P5, PT, R237, UR4, !P0 ;  /* 0x00000004ed007c0c */ /* 0x000fe2000c7a1270 */
[----:B------:R-:W-:Y:S01]  /*13560*/  ULDC UR4, c[0x0][0x22c] ;  /* 0x00008b0000047ab9 */ /* 0x000fe20000000800 */
[----:B------:R-:W-:Y:S01]  /*13570*/  LEA.HI.X.SX32 R237, R6, R3, 0x2, P6 ;  /* 0x0000000306ed7211 */ /* 0x000fe200030f16ff */
[----:B------:R-:W-:-:S04]  /*13580*/  VIADD R6, R0, UR5 ;  /* 0x0000000500067c36 */ /* 0x000fc80008000000 */
[----:B------:R2:W-:Y:S01]  /*13590*/  @P4 STG.E desc[UR16][R236.64], R249 ;  /* 0x000000f9ec004986 */ /* 0x0005e2000c101910 */
[----:B-1----:R-:W-:Y:S01]  /*135a0*/  VIADD R238, R7, 0x10 ;  /* 0x0000001007ee7836 */ /* 0x002fe20000000000 */
[----:B------:R-:W-:-:S04]  /*135b0*/  LEA R4, P6, R0, R2, 0x2 ;  /* 0x0000000200047211 */ /* 0x000fc800078c10ff */
[-C--:B------:R-:W-:Y:S02]  /*135c0*/  LEA.HI.X.SX32 R5, R0, R3.reuse, 0x2, P6 ;  /* 0x0000000300057211 */ /* 0x080fe400030f16ff */
[----:B------:R-:W-:Y:S01]  /*135d0*/  ISETP.LT.AND P4, PT, R238, UR4, !P0 ;  /* 0x00000004ee007c0c */ /* 0x000fe2000c781270 */
[C---:B------:R-:W-:Y:S01]  /*135e0*/  VIADD R238, R6.reuse, UR5 ;  /* 0x0000000506ee7c36 */ /* 0x040fe20008000000 */
[CC--:B--2---:R-:W-:Y:S01]  /*135f0*/  LEA R236, P6, R6.reuse, R2.reuse, 0x2 ;  /* 0x0000000206ec7211 */ /* 0x0c4fe200078c10ff */
[C---:B------:R-:W-:Y:S01]  /*13600*/  VIADD R0, R7.reuse, 0x11 ;  /* 0x0000001107007836 */ /* 0x040fe20000000000 */
[----:B------:R-:W-:Y:S02]  /*13610*/  ULDC UR4, c[0x0][0x22c] ;  /* 0x00008b0000047ab9 */ /* 0x000fe40000000800 */
[----:B------:R-:W-:Y:S01]  /*13620*/  LEA.HI.X.SX32 R237, R6, R3, 0x2, P6 ;  /* 0x0000000306ed7211 */ /* 0x000fe200030f16ff */
[----:B---3--:R1:W-:Y:S01]  /*13630*/  @P3 STG.E desc[UR16][R4.64], R248 ;  /* 0x000000f804003986 */ /* 0x0083e2000c101910 */
[----:B------:R-:W-:Y:S01]  /*13640*/  ISETP.LT.AND P3, PT, R0, UR4, !P0 ;  /* 0x0000000400007c0c */ /* 0x000fe2000c761270 */
[----:B------:R-:W-:Y:S01]  /*13650*/  VIADD R0, R7, 0x12 ;  /* 0x0000001207007836 */ /* 0x000fe20000000000 */
[----:B------:R-:W-:Y:S01]  /*13660*/  ULDC UR4, c[0x0][0x22c] ;  /* 0x00008b0000047ab9 */ /* 0x000fe20000000800 */
[----:B------:R-:W-:Y:S01]  /*13670*/  @P2 STG.E desc[UR16][R236.64], R250 ;  /* 0x000000faec002986 */ /* 0x000fe2000c101910 */
[----:B-1----:R-:W-:-:S04]  /*13680*/  LEA R4, P6, R238, R2, 0x2 ;  /* 0x00000002ee047211 */ /* 0x002fc800078c10ff */
[CC--:B------:R-:W-:Y:S01]  /*13690*/  LEA.HI.X.SX32 R5, R238.reuse, R3.reuse, 0x2, P6 ;  /* 0x00000003ee057211 */ /* 0x0c0fe200030f16ff */
[----:B------:R-:W-:Y:S01]  /*136a0*/  VIADD R238, R238, UR5 ;  /* 0x00000005eeee7c36 */ /* 0x000fe20008000000 */
[----:B------:R-:W-:Y:S01]  /*136b0*/  ISETP.LT.AND P2, PT, R0, UR4, !P0 ;  /* 0x0000000400007c0c */ /* 0x000fe2000c741270 */
[----:B------:R-:W-:Y:S01]  /*136c0*/  VIADD R0, R7, 0x13 ;  /* 0x0000001307007836 */ /* 0x000fe20000000000 */
[----:B------:R-:W-:Y:S01]  /*136d0*/  ULDC UR4, c[0x0][0x22c] ;  /* 0x00008b0000047ab9 */ /* 0x000fe20000000800 */
[----:B----4-:R1:W-:Y:S01]  /*136e0*/  @P1 STG.E desc[UR16][R4.64], R239 ;  /* 0x000000ef04001986 */ /* 0x0103e2000c101910 */
[C---:B------:R-:W-:Y:S01]  /*136f0*/  LEA R248, P1, R238.reuse, R2, 0x2 ;  /* 0x00000002eef87211 */ /* 0x040fe200078210ff */
[C---:B------:R-:W-:Y:S01]  /*13700*/  VIADD R6, R238.reuse, UR5 ;  /* 0x00000005ee067c36 */ /* 0x040fe20008000000 */
[----:B------:R-:W-:Y:S02]  /*13710*/  ULDC UR5, c[0x0][0x22c] ;  /* 0x00008b0000057ab9 */ /* 0x000fe40000000800 */
[----:B------:R-:W-:-:S02]  /*13720*/  LEA.HI.X.SX32 R249, R238, R3, 0x2, P1 ;  /* 0x00000003eef97211 */ /* 0x000fc400008f16ff */
[----:B------:R-:W-:Y:S01]  /*13730*/  ISETP.LT.AND P1, PT, R0, UR4, !P0 ;  /* 0x0000000400007c0c */ /* 0x000fe2000c721270 */
[C---:B------:R-:W-:Y:S01]  /*13740*/  VIADD R0, R7.reuse, 0x14 ;  /* 0x0000001407007836 */ /* 0x040fe20000000000 */
[----:B------:R-:W-:Y:S01]  /*13750*/  LEA R238, P6, R6, R2, 0x2 ;  /* 0x0000000206ee7211 */ /* 0x000fe200078c10ff */
[----:B------:R-:W-:Y:S01]  /*13760*/  ULDC UR4, c[0x0][0x22c] ;  /* 0x00008b0000047ab9 */ /* 0x000fe20000000800 */
[----:B------:R-:W-:Y:S02]  /*13770*/  @P5 STG.E desc[UR16][R248.64], R251 ;  /* 0x000000fbf8005986 */ /* 0x000fe4000c101910 */
[----:B------:R-:W-:Y:S01]  /*13780*/  ISETP.LT.AND P5, PT, R0, UR4, !P0 ;  /* 0x0000000400007c0c */ /* 0x000fe2000c7a1270 */
[----:B------:R-:W-:Y:S01]  /*13790*/  ULDC UR4, c[0x0][0x248] ;  /* 0x0000920000047ab9 */ /* 0x000fe20000000800 */
[C---:B-1----:R-:W-:Y:S01]  /*137a0*/  LEA.HI.X.SX32 R239, R6.reuse, R3, 0x2, P6 ;  /* 0x0000000306ef7211 */ /* 0x042fe200030f16ff */
[----:B------:R-:W-:Y:S01]  /*137b0*/  VIADD R6, R6, UR4 ;  /* 0x0000000406067c36 */ /* 0x000fe20008000000 */
[----:B------:R-:W-:Y:S01]  /*137c0*/  ULDC UR4, c[0x0][0x248] ;  /* 0x0000920000047ab9 */ /* 0x000fe20000000800 */
[----:B------:R-:W-:-:S02]  /*137d0*/  VIADD R0, R7, 0x15 ;  /* 0x0000001507007836 */ /* 0x000fc40000000000 */
[C---:B------:R-:W-:Y:S01]  /*137e0*/  VIADD R5, R6.reuse, UR4 ;  /* 0x0000000406057c36 */ /* 0x040fe20008000000 */
[CC--:B------:R-:W-:Y:S01]  /*137f0*/  LEA R236, P6, R6.reuse, R2.reuse, 0x2 ;  /* 0x0000000206ec7211 */ /* 0x0c0fe200078c10ff */
[----:B------:R-:W-:Y:S01]  /*13800*/  ULDC UR4, c[0x0][0x248] ;  /* 0x0000920000047ab9 */ /* 0x000fe20000000800 */
[----:B------:R1:W-:Y:S02]  /*13810*/  @P4 STG.E desc[UR16][R238.64], R244 ;  /* 0x000000f4ee004986 */ /* 0x0003e4000c101910 */
[-C--:B------:R-:W-:Y:S01]  /*13820*/  LEA.HI.X.SX32 R237, R6, R3.reuse, 0x2, P6 ;  /* 0x0000000306ed7211 */ /* 0x080fe200030f16ff */
[C---:B------:R-:W-:Y:S01]  /*13830*/  VIADD R6, R5.reuse, UR4 ;  /* 0x0000000405067c36 */ /* 0x040fe20008000000 */
[-C--:B------:R-:W-:Y:S01]  /*13840*/  LEA R4, P6, R5, R2.reuse, 0x2 ;  /* 0x0000000205047211 */ /* 0x080fe200078c10ff */
[----:B------:R-:W-:Y:S01]  /*13850*/  ULDC UR4, c[0x0][0x248] ;  /* 0x0000920000047ab9 */ /* 0x000fe20000000800 */
[----:B------:R-:W-:Y:S01]  /*13860*/  ISETP.LT.AND P4, PT, R0, UR5, !P0 ;  /* 0x0000000500007c0c */ /* 0x000fe2000c781270 */
[----:B------:R-:W-:Y:S01]  /*13870*/  VIADD R0, R7, 0x16 ;  /* 0x0000001607007836 */ /* 0x000fe20000000000 */
[----:B------:R-:W-:Y:S01]  /*13880*/  LEA.HI.X.SX32 R5, R5, R3, 0x2, P6 ;  /* 0x0000000305057211 */ /* 0x000fe200030f16ff */
[----:B------:R-:W-:Y:S01]  /*13890*/  ULDC UR5, c[0x0][0x22c] ;  /* 0x00008b0000057ab9 */ /* 0x000fe20000000800 */
[----:B------:R2:W-:Y:S01]  /*138a0*/  @P3 STG.E desc[UR16][R236.64], R16 ;  /* 0x00000010ec003986 */ /* 0x0005e2000c101910 */
[----:B-1----:R-:W-:-:S02]  /*138b0*/  LEA R238, P6, R6, R2, 0x2 ;  /* 0x0000000206ee7211 */ /* 0x002fc400078c10ff */
[----:B------:R-:W-:Y:S01]  /*138c0*/  ISETP.LT.AND P3, PT, R0, UR5, !P0 ;  /* 0x0000000500007c0c */ /* 0x000fe2000c761270 */
[C---:B------:R-:W-:Y:S01]  /*138d0*/  VIADD R0, R7.reuse, 0x17 ;  /* 0x0000001707007836 */ /* 0x040fe20000000000 */
[CC--:B------:R-:W-:Y:S01]  /*138e0*/  LEA.HI.X.SX32 R239, R6.reuse, R3.reuse, 0x2, P6 ;  /* 0x0000000306ef7211 */ /* 0x0c0fe200030f16ff */
[----:B------:R-:W-:Y:S01]  /*138f0*/  VIADD R6, R6, UR4 ;  /* 0x0000000406067c36 */ /* 0x000fe20008000000 */
[----:B------:R-:W-:Y:S01]  /*13900*/  ULDC UR5, c[0x0][0x22c] ;  /* 0x00008b0000057ab9 */ /* 0x000fe20000000800 */
[----:B------:R1:W-:Y:S01]  /*13910*/  @P2 STG.E desc[UR16][R4.64], R245 ;  /* 0x000000f504002986 */ /* 0x0003e2000c101910 */
[----:B------:R-:W-:Y:S01]  /*13920*/  ISETP.LT.AND P2, PT, R0, UR5, !P0 ;  /* 0x0000000500007c0c */ /* 0x000fe2000c741270 */
[----:B------:R-:W-:Y:S01]  /*13930*/  ULDC UR4, c[0x0][0x248] ;  /* 0x0000920000047ab9 */ /* 0x000fe20000000800 */
[----:B------:R-:W-:Y:S01]  /*13940*/  VIADD R0, R7, 0x18 ;  /* 0x0000001807007836 */ /* 0x000fe20000000000 */
[----:B------:R3:W-:Y:S01]  /*13950*/  @P1 STG.E desc[UR16][R238.64], R17 ;  /* 0x00000011ee001986 */ /* 0x0007e2000c101910 */
[C---:B--2---:R-:W-:Y:S01]  /*13960*/  LEA R236, P1, R6.reuse, R2, 0x2 ;  /* 0x0000000206ec7211 */ /* 0x044fe200078210ff */
[C---:B------:R-:W-:Y:S01]  /*13970*/  VIADD R16, R6.reuse, UR4 ;  /* 0x0000000406107c36 */ /* 0x040fe20008000000 */
[----:B------:R-:W-:Y:S01]  /*13980*/  ULDC UR4, c[0x0][0x22c] ;  /* 0x00008b0000047ab9 */ /* 0x000fe20000000800 */
[----:B------:R-:W-:Y:S01]  /*13990*/  ULDC UR5, c[0x0][0x22c] ;  /* 0x00008b0000057ab9 */ /* 0x000fe20000000800 */
        /* <DEDUP_REMOVED lines=16> */
[-C--:B------:R-:W-:Y:S02]  /*13aa0*/  LEA.HI.X.SX32 R5, R16, R3.reuse, 0x2, P6 ;  /* 0x0000000310057211 */ /* 0x080fe400030f16ff */
[----:B------:R-:W-:Y:S02]  /*13ab0*/  LEA R16, P6, R6, R2, 0x2 ;  /* 0x0000000206107211 */ /* 0x000fe400078c10ff */
[----:B------:R-:W-:Y:S01]  /*13ac0*/  ISETP.LT.AND P4, PT, R0, UR5, !P0 ;  /* 0x0000000500007c0c */ /* 0x000fe2000c781270 */
[----:B------:R-:W-:Y:S01]  /*13ad0*/  VIADD R0, R7, 0x1b ;  /* 0x0000001b07007836 */ /* 0x000fe20000000000 */
[C---:B---3--:R-:W-:Y:S01]  /*13ae0*/  LEA.HI.X.SX32 R17, R6.reuse, R3, 0x2, P6 ;  /* 0x0000000306117211 */ /* 0x048fe200030f16ff */
[----:B------:R-:W-:Y:S01]  /*13af0*/  ULDC UR5, c[0x0][0x22c] ;  /* 0x00008b0000057ab9 */ /* 0x000fe20000000800 */
[----:B-1----:R-:W-:Y:S01]  /*13b00*/  VIADD R18, R6, UR4 ;  /* 0x0000000406127c36 */ /* 0x002fe20008000000 */
[----:B------:R1:W-:Y:S01]  /*13b10*/  @P3 STG.E desc[UR16][R4.64], R247 ;  /* 0x000000f704003986 */ /* 0x0003e2000c101910 */
[----:B------:R-:W-:Y:S01]  /*13b20*/  ISETP.LT.AND P3, PT, R0, UR5, !P0 ;  /* 0x0000000500007c0c */ /* 0x000fe2000c761270 */
[----:B------:R-:W-:-:S02]  /*13b30*/  ULDC UR4, c[0x0][0x248] ;  /* 0x0000920000047ab9 */ /* 0x000fc40000000800 */
[CC--:B------:R-:W-:Y:S01]  /*13b40*/  LEA R236, P6, R18.reuse, R2.reuse, 0x2 ;  /* 0x0000000212ec7211 */ /* 0x0c0fe200078c10ff */
[C---:B------:R-:W-:Y:S01]  /*13b50*/  VIADD R0, R7.reuse, 0x1c ;  /* 0x0000001c07007836 */ /* 0x040fe20000000000 */
[----:B------:R-:W-:Y:S02]  /*13b60*/  ULDC UR5, c[0x0][0x22c] ;  /* 0x00008b0000057ab9 */ /* 0x000fe40000000800 */
[CC--:B------:R-:W-:Y:S01]  /*13b70*/  LEA.HI.X.SX32 R237, R18.reuse, R3.reuse, 0x2, P6 ;  /* 0x0000000312ed7211 */ /* 0x0c0fe200030f16ff */
[----:B------:R-:W-:Y:S01]  /*13b80*/  VIADD R18, R18, UR4 ;  /* 0x0000000412127c36 */ /* 0x000fe20008000000 */
[----:B------:R2:W-:Y:S01]  /*13b90*/  @P2 STG.E desc[UR16][R16.64], R19 ;  /* 0x0000001310002986 */ /* 0x0005e2000c101910 */
[----:B------:R-:W-:Y:S01]  /*13ba0*/  ISETP.LT.AND P2, PT, R0, UR5, !P0 ;  /* 0x0000000500007c0c */ /* 0x000fe2000c741270 */
[----:B------:R-:W-:Y:S01]  /*13bb0*/  ULDC UR4, c[0x0][0x248] ;  /* 0x0000920000047ab9 */ /* 0x000fe20000000800 */
[----:B------:R-:W-:Y:S01]  /*13bc0*/  VIADD R0, R7, 0x1d ;  /* 0x0000001d07007836 */ /* 0x000fe20000000000 */
[----:B------:R3:W-:Y:S01]  /*13bd0*/  @P1 STG.E desc[UR16][R236.64], R8 ;  /* 0x00000008ec001986 */ /* 0x0007e2000c101910 */
[C---:B-1----:R-:W-:Y:S01]  /*13be0*/  LEA R4, P1, R18.reuse, R2, 0x2 ;  /* 0x0000000212047211 */ /* 0x042fe200078210ff */
[C---:B------:R-:W-:Y:S01]  /*13bf0*/  VIADD R6, R18.reuse, UR4 ;  /* 0x0000000412067c36 */ /* 0x040fe20008000000 */
[----:B------:R-:W-:Y:S01]  /*13c00*/  ULDC UR4, c[0x0][0x22c] ;  /* 0x00008b0000047ab9 */ /* 0x000fe20000000800 */
[----:B------:R-:W-:Y:S01]  /*13c10*/  ULDC UR5, c[0x0][0x22c] ;  /* 0x00008b0000057ab9 */ /* 0x000fe20000000800 */
[----:B------:R-:W-:-:S02]  /*13c20*/  LEA.HI.X.SX32 R5, R18, R3, 0x2, P1 ;  /* 0x0000000312057211 */ /* 0x000fc400008f16ff */
[----:B------:R-:W-:Y:S01]  /*13c30*/  ISETP.LT.AND P1, PT, R0, UR4, !P0 ;  /* 0x0000000400007c0c */ /* 0x000fe2000c721270 */
[C---:B------:R-:W-:Y:S01]  /*13c40*/  VIADD R0, R7.reuse, 0x1e ;  /* 0x0000001e07007836 */ /* 0x040fe20000000000 */
[----:B--2---:R-:W-:Y:S01]  /*13c50*/  LEA R16, P6, R6, R2, 0x2 ;  /* 0x0000000206107211 */ /* 0x004fe200078c10ff */
[----:B------:R-:W-:Y:S01]  /*13c60*/  ULDC UR4, c[0x0][0x22c] ;  /* 0x00008b0000047ab9 */ /* 0x000fe20000000800 */
[----:B------:R1:W-:Y:S02]  /*13c70*/  @P5 STG.E desc[UR16][R4.64], R24 ;  /* 0x0000001804005986 */ /* 0x0003e4000c101910 */
[----:B------:R-:W-:Y:S01]  /*13c80*/  ISETP.LT.AND P5, PT, R0, UR4, !P0 ;  /* 0x0000000400007c0c */ /* 0x000fe2000c7a1270 */
[----:B------:R-:W-:Y:S01]  /*13c90*/  ULDC UR4, c[0x0][0x248] ;  /* 0x0000920000047ab9 */ /* 0x000fe20000000800 */
[C---:B------:R-:W-:Y:S01]  /*13ca0*/  LEA.HI.X.SX32 R17, R6.reuse, R3, 0x2, P6 ;  /* 0x0000000306117211 */ /* 0x040fe200030f16ff */
[----:B------:R-:W-:Y:S01]  /*13cb0*/  VIADD R6, R6, UR4 ;  /* 0x0000000406067c36 */ /* 0x000fe20008000000 */
[----:B------:R-:W-:Y:S01]  /*13cc0*/  ULDC UR4, c[0x0][0x248] ;  /* 0x0000920000047ab9 */ /* 0x000fe20000000800 */
[----:B------:R-:W-:-:S02]  /*13cd0*/  VIADD R0, R7, 0x1f ;  /* 0x0000001f07007836 */ /* 0x000fc40000000000 */
[C---:B---3--:R-:W-:Y:S01]  /*13ce0*/  VIADD R8, R6.reuse, UR4 ;  /* 0x0000000406087c36 */ /* 0x048fe20008000000 */
[CC--:B------:R-:W-:Y:S01]  /*13cf0*/  LEA R18, P6, R6.reuse, R2.reuse, 0x2 ;  /* 0x0000000206127211 */ /* 0x0c0fe200078c10ff */
[----:B------:R-:W-:Y:S01]  /*13d00*/  ULDC UR4, c[0x0][0x248] ;  /* 0x0000920000047ab9 */ /* 0x000fe20000000800 */
[----:B------:R2:W-:Y:S02]  /*13d10*/  @P4 STG.E desc[UR16][R16.64], R9 ;  /* 0x0000000910004986 */ /* 0x0005e4000c101910 */
[-C--:B------:R-:W-:Y:S01]  /*13d20*/  LEA.HI.X.SX32 R19, R6, R3.reuse, 0x2, P6 ;  /* 0x0000000306137211 */ /* 0x080fe200030f16ff */
[C---:B------:R-:W-:Y:S01]  /*13d30*/  VIADD R6, R8.reuse, UR4 ;  /* 0x0000000408067c36 */ /* 0x040fe20008000000 */
[-C--:B-1----:R-:W-:Y:S01]  /*13d40*/  LEA R4, P6, R8, R2.reuse, 0x2 ;  /* 0x0000000208047211 */ /* 0x082fe200078c10ff */
[----:B------:R-:W-:Y:S01]  /*13d50*/  ULDC UR4, c[0x0][0x248] ;  /* 0x0000920000047ab9 */ /* 0x000fe20000000800 */
[----:B------:R-:W-:Y:S01]  /*13d60*/  ISETP.LT.AND P4, PT, R0, UR5, !P0 ;  /* 0x0000000500007c0c */ /* 0x000fe2000c781270 */
[C---:B------:R-:W-:Y:S01]  /*13d70*/  VIADD R0, R7.reuse, 0x20 ;  /* 0x0000002007007836 */ /* 0x040fe20000000000 */
[-C--:B------:R-:W-:Y:S01]  /*13d80*/  LEA.HI.X.SX32 R5, R8, R3.reuse, 0x2, P6 ;  /* 0x0000000308057211 */ /* 0x080fe200030f16ff */
[----:B------:R-:W-:Y:S01]  /*13d90*/  ULDC UR5, c[0x0][0x22c] ;  /* 0x00008b0000057ab9 */ /* 0x000fe20000000800 */
[-C--:B------:R-:W-:Y:S01]  /*13da0*/  LEA R8, P6, R6, R2.reuse, 0x2 ;  /* 0x0000000206087211 */ /* 0x080fe200078c10ff */
[----:B------:R1:W-:Y:S01]  /*13db0*/  @P3 STG.E desc[UR16][R18.64], R25 ;  /* 0x0000001912003986 */ /* 0x0003e2000c101910 */
[----:B------:R-:W-:Y:S01]  /*13dc0*/  ISETP.LT.AND P3, PT, R0, UR5, !P0 ;  /* 0x0000000500007c0c */ /* 0x000fe2000c761270 */
[C---:B------:R-:W-:Y:S01]  /*13dd0*/  VIADD R0, R7.reuse, 0x21 ;  /* 0x0000002107007836 */ /* 0x040fe20000000000 */
[CC--:B--2---:R-:W-:Y:S01]  /*13de0*/  LEA.HI.X.SX32 R9, R6.reuse, R3.reuse, 0x2, P6 ;  /* 0x0000000306097211 */ /* 0x0c4fe200030f16ff */
[----:B------:R-:W-:Y:S01]  /*13df0*/  VIADD R6, R6, UR4 ;  /* 0x0000000406067c36 */ /* 0x000fe20008000000 */
[----:B------:R-:W-:Y:S01]  /*13e00*/  ULDC UR5, c[0x0][0x22c] ;  /* 0x00008b0000057ab9 */ /* 0x000fe20000000800 */
[----:B------:R2:W-:Y:S01]  /*13e10*/  @P2 STG.E desc[UR16][R4.64], R10 ;  /* 0x0000000a04002986 */ /* 0x0005e2000c101910 */
[----:B------:R-:W-:Y:S01]  /*13e20*/  ISETP.LT.AND P2, PT, R0, UR5, !P0 ;  /* 0x0000000500007c0c */ /* 0x000fe2000c741270 */
[----:B------:R-:W-:Y:S01]  /*13e30*/  ULDC UR4, c[0x0][0x248] ;  /* 0x0000920000047ab9 */ /* 0x000fe20000000800 */
[----:B------:R-:W-:Y:S01]  /*13e40*/  VIADD R0, R7, 0x22 ;  /* 0x0000002207007836 */ /* 0x000fe20000000000 */
[----:B------:R3:W-:Y:S01]  /*13e50*/  @P1 STG.E desc[UR16][R8.64], R26 ;  /* 0x0000001a08001986 */ /* 0x0007e2000c101910 */
[C---:B------:R-:W-:Y:S01]  /*13e60*/  LEA R16, P1, R6.reuse, R2, 0x2 ;  /* 0x0000000206107211 */ /* 0x040fe200078210ff */
[C---:B-1----:R-:W-:Y:S01]  /*13e70*/  VIADD R18, R6.reuse, UR4 ;  /* 0x0000000406127c36 */ /* 0x042fe20008000000 */
        /* <DEDUP_REMOVED lines=14> */
[C---:B------:R-:W-:Y:S01]  /*13f60*/  VIADD R6, R18.reuse, UR4 ;  /* 0x0000000412067c36 */ /* 0x040fe20008000000 */
[-C--:B---3--:R-:W-:Y:S01]  /*13f70*/  LEA R8, P6, R18, R2.reuse, 0x2 ;  /* 0x0000000212087211 */ /* 0x088fe200078c10ff */
[----:B------:R-:W-:Y:S01]  /*13f80*/  ULDC UR4, c[0x0][0x248] ;  /* 0x0000920000047ab9 */ /* 0x000fe20000000800 */
[----:B------:R2:W-:Y:S01]  /*13f90*/  @P4 STG.E desc[UR16][R4.64], R27 ;  /* 0x0000001b04004986 */ /* 0x0005e2000c101910 */
[----:B-1----:R-:W-:Y:S01]  /*13fa0*/  VIADD R16, R6, UR4 ;  /* 0x0000000406107c36 */ /* 0x002fe20008000000 */
[-C--:B------:R-:W-:Y:S01]  /*13fb0*/  LEA.HI.X.SX32 R9, R18, R3.reuse, 0x2, P6 ;  /* 0x0000000312097211 */ /* 0x080fe200030f16ff */
[----:B------:R-:W-:Y:S01]  /*13fc0*/  ULDC UR4, c[0x0][0x248] ;  /* 0x0000920000047ab9 */ /* 0x000fe20000000800 */
[-C--:B------:R-:W-:Y:S02]  /*13fd0*/  LEA R10, P6, R6, R2.reuse, 0x2 ;  /* 0x00000002060a7211 */ /* 0x080fe400078c10ff */
[----:B------:R-:W-:Y:S01]  /*13fe0*/  ISETP.LT.AND P4, PT, R0, UR5, !P0 ;  /* 0x0000000500007c0c */ /* 0x000fe2000c781270 */
[----:B------:R-:W-:Y:S01]  /*13ff0*/  VIADD R0, R7, 0x25 ;  /* 0x0000002507007836 */ /* 0x000fe20000000000 */
[----:B------:R-:W-:Y:S01]  /*14000*/  LEA.HI.X.SX32 R11, R6, R3, 0x2, P6 ;  /* 0x00000003060b7211 */ /* 0x000fe200030f16ff */
[----:B------:R-:W-:Y:S01]  /*14010*/  ULDC UR5, c[0x0][0x22c] ;  /* 0x00008b0000057ab9 */ /* 0x000fe20000000800 */
[----:B------:R1:W-:Y:S01]  /*14020*/  @P3 STG.E desc[UR16][R8.64], R12 ;  /* 0x0000000c08003986 */ /* 0x0003e2000c101910 */
[----:B--2---:R-:W-:-:S02]  /*14030*/  LEA R4, P6, R16, R2, 0x2 ;  /* 0x0000000210047211 */ /* 0x004fc400078c10ff */
        /* <DEDUP_REMOVED lines=17> */
[-C--:B--2---:R-:W-:Y:S01]  /*14150*/  LEA R10, P6, R6, R2.reuse, 0x2 ;  /* 0x00000002060a7211 */ /* 0x084fe200078c10ff */
[----:B------:R-:W-:Y:S01]  /*14160*/  ULDC UR4, c[0x0][0x22c] ;  /* 0x00008b0000047ab9 */ /* 0x000fe20000000800 */
[----:B------:R1:W-:Y:S02]  /*14170*/  @P5 STG.E desc[UR16][R8.64], R33 ;  /* 0x0000002108005986 */ /* 0x0003e4000c101910 */
[----:B------:R-:W-:Y:S01]  /*14180*/  ISETP.LT.AND P5, PT, R0, UR4, !P0 ;  /* 0x0000000400007c0c */ /* 0x000fe2000c7a1270 */
[----:B------:R-:W-:Y:S01]  /*14190*/  ULDC UR4, c[0x0][0x248] ;  /* 0x0000920000047ab9 */ /* 0x000fe20000000800 */
[CC--:B------:R-:W-:Y:S01]  /*141a0*/  LEA.HI.X.SX32 R11, R6.reuse, R3.reuse, 0x2, P6 ;  /* 0x00000003060b7211 */ /* 0x0c0fe200030f16ff */
[----:B------:R-:W-:Y:S01]  /*141b0*/  VIADD R6, R6, UR4 ;  /* 0x0000000406067c36 */ /* 0x000fe20008000000 */
[----:B------:R-:W-:Y:S01]  /*141c0*/  ULDC UR4, c[0x0][0x248] ;  /* 0x0000920000047ab9 */ /* 0x000fe20000000800 */
[C---:B------:R-:W-:Y:S01]  /*141d0*/  VIADD R0, R7.reuse, 0x29 ;  /* 0x0000002907007836 */ /* 0x040fe20000000000 */
[----:B------:R-:W2:Y:S01]  /*141e0*/  LDS.128 R16, [R252] ;  /* 0x00000000fc107984 */ /* 0x000ea20000000c00 */
[C---:B------:R-:W-:Y:S01]  /*141f0*/  VIADD R12, R6.reuse, UR4 ;  /* 0x00000004060c7c36 */ /* 0x040fe20008000000 */
[CC--:B---3--:R-:W-:Y:S01]  /*14200*/  LEA R4, P6, R6.reuse, R2.reuse, 0x2 ;  /* 0x0000000206047211 */ /* 0x0c8fe200078c10ff */
[----:B------:R-:W-:Y:S01]  /*14210*/  ULDC UR4, c[0x0][0x248] ;  /* 0x0000920000047ab9 */ /* 0x000fe20000000800 */
[----:B------:R3:W-:Y:S02]  /*14220*/  @P4 STG.E desc[UR16][R10.64], R14 ;  /* 0x0000000e0a004986 */ /* 0x0007e4000c101910 */
[-C--:B------:R-:W-:Y:S01]  /*14230*/  LEA.HI.X.SX32 R5, R6, R3.reuse, 0x2, P6 ;  /* 0x0000000306057211 */ /* 0x080fe200030f16ff */
[C---:B------:R-:W-:Y:S01]  /*14240*/  VIADD R6, R12.reuse, UR4 ;  /* 0x000000040c067c36 */ /* 0x040fe20008000000 */
[-C--:B-1----:R-:W-:Y:S01]  /*14250*/  LEA R8, P6, R12, R2.reuse, 0x2 ;  /* 0x000000020c087211 */ /* 0x082fe200078c10ff */
[----:B------:R-:W-:Y:S01]  /*14260*/  ULDC UR4, c[0x0][0x248] ;  /* 0x0000920000047ab9 */ /* 0x000fe20000000800 */
[----:B------:R-:W-:Y:S01]  /*14270*/  ISETP.LT.AND P4, PT, R0, UR5, !P0 ;  /* 0x0000000500007c0c */ /* 0x000fe2000c781270 */
[----:B------:R-:W-:Y:S01]  /*14280*/  VIADD R0, R7, 0x2a ;  /* 0x0000002a07007836 */ /* 0x000fe20000000000 */
[----:B------:R-:W-:Y:S01]  /*14290*/  LEA.HI.X.SX32 R9, R12, R3, 0x2, P6 ;  /* 0x000000030c097211 */ /* 0x000fe200030f16ff */
[----:B------:R-:W-:Y:S01]  /*142a0*/  ULDC UR5, c[0x0][0x22c] ;  /* 0x00008b0000057ab9 */ /* 0x000fe20000000800 */
[----:B------:R1:W-:Y:S01]  /*142b0*/  @P3 STG.E desc[UR16][R4.64], R34 ;  /* 0x0000002204003986 */ /* 0x0003e2000c101910 */
[----:B---3--:R-:W-:-:S02]  /*142c0*/  LEA R10, P6, R6, R2, 0x2 ;  /* 0x00000002060a7211 */ /* 0x008fc400078c10ff */
        /* <DEDUP_REMOVED lines=17> */
[----:B---3--:R-:W-:Y:S01]  /*143e0*/  LEA R8, P6, R12, R2, 0x2 ;  /* 0x000000020c087211 */ /* 0x008fe200078c10ff */
        /* <DEDUP_REMOVED lines=9> */
[CC--:B----4-:R-:W-:Y:S01]  /*14480*/  LEA R10, P6, R12.reuse, R2.reuse, 0x2 ;  /* 0x000000020c0a7211 */ /* 0x0d0fe200078c10ff */
        /* <DEDUP_REMOVED lines=1619> */
[----:B------:R-:W-:Y:S01]  /*1a9c0*/  VIADD R0, R7, 0xf9 ;  /* 0x000000f907007836 */ /* 0x000fe20000000000 */
[----:B------:R-:W-:Y:S01]  /*1a9d0*/  ULDC UR4, c[0x0][0x248] ;  /* 0x0000920000047ab9 */ /* 0x000fe20000000800 */
[----:B------:R4:W-:Y:S01]  /*1a9e0*/  @P1 STG.E desc[UR16][R4.64], R234 ;  /* 0x000000ea04001986 */ /* 0x0009e2000c101910 */
[C---:B-1----:R-:W-:Y:S01]  /*1a9f0*/  LEA R8, P1, R12.reuse, R2, 0x2 ;  /* 0x000000020c087211 */ /* 0x042fe200078210ff */
[C---:B------:R-:W-:Y:S01]  /*1aa00*/  VIADD R6, R12.reuse, UR4 ;  /* 0x000000040c067c36 */ /* 0x040fe20008000000 */
[----:B------:R-:W-:Y:S01]  /*1aa10*/  ULDC UR4, c[0x0][0x22c] ;  /* 0x00008b0000047ab9 */ /* 0x000fe20000000800 */
[----:B------:R-:W-:Y:S01]  /*1aa20*/  ULDC UR5, c[0x0][0x22c] ;  /* 0x00008b0000057ab9 */ /* 0x000fe20000000800 */
[----:B------:R-:W-:-:S02]  /*1aa30*/  LEA.HI.X.SX32 R9, R12, R3, 0x2, P1 ;  /* 0x000000030c097211 */ /* 0x000fc400008f16ff */
[----:B------:R-:W-:Y:S01]  /*1aa40*/  ISETP.LT.AND P1, PT, R0, UR4, !P0 ;  /* 0x0000000400007c0c */ /* 0x000fe2000c721270 */
[----:B------:R-:W-:Y:S01]  /*1aa50*/  VIADD R0, R7, 0xfa ;  /* 0x000000fa07007836 */ /* 0x000fe20000000000 */
[----:B---3--:R-:W-:Y:S01]  /*1aa60*/  LEA R10, P6, R6, R2, 0x2 ;  /* 0x00000002060a7211 */ /* 0x008fe200078c10ff */
[----:B------:R-:W-:Y:S01]  /*1aa70*/  ULDC UR4, c[0x0][0x22c] ;  /* 0x00008b0000047ab9 */ /* 0x000fe20000000800 */
[----:B------:R1:W-:Y:S02]  /*1aa80*/  @P5 STG.E desc[UR16][R8.64], R242 ;  /* 0x000000f208005986 */ /* 0x0003e4000c101910 */
[----:B------:R-:W-:Y:S01]  /*1aa90*/  ISETP.LT.AND P5, PT, R0, UR4, !P0 ;  /* 0x0000000400007c0c */ /* 0x000fe2000c7a1270 */
[----:B------:R-:W-:Y:S01]  /*1aaa0*/  ULDC UR4, c[0x0][0x248] ;  /* 0x0000920000047ab9 */ /* 0x000fe20000000800 */
[C---:B------:R-:W-:Y:S01]  /*1aab0*/  LEA.HI.X.SX32 R11, R6.reuse, R3, 0x2, P6 ;  /* 0x00000003060b7211 */ /* 0x040fe200030f16ff */
[----:B------:R-:W-:Y:S01]  /*1aac0*/  VIADD R6, R6, UR4 ;  /* 0x0000000406067c36 */ /* 0x000fe20008000000 */
[----:B------:R-:W-:-:S03]  /*1aad0*/  ULDC UR4, c[0x0][0x248] ;  /* 0x0000920000047ab9 */ /* 0x000fc60000000800 */
[C---:B------:R-:W-:Y:S01]  /*1aae0*/  VIADD R12, R6.reuse, UR4 ;  /* 0x00000004060c7c36 */ /* 0x040fe20008000000 */
[----:B----4-:R-:W-:Y:S01]  /*1aaf0*/  LEA R4, P6, R6, R2, 0x2 ;  /* 0x0000000206047211 */ /* 0x010fe200078c10ff */
[----:B------:R-:W-:-:S03]  /*1ab00*/  ULDC UR4, c[0x0][0x248] ;  /* 0x0000920000047ab9 */ /* 0x000fc60000000800 */
[-C--:B------:R-:W-:Y:S01]  /*1ab10*/  LEA.HI.X.SX32 R5, R6, R3.reuse, 0x2, P6 ;  /* 0x0000000306057211 */ /* 0x080fe200030f16ff */
[C---:B------:R-:W-:Y:S01]  /*1ab20*/  VIADD R6, R12.reuse, UR4 ;  /* 0x000000040c067c36 */ /* 0x040fe20008000000 */
[CC--:B-1----:R-:W-:Y:S01]  /*1ab30*/  LEA R8, P6, R12.reuse, R2.reuse, 0x2 ;  /* 0x000000020c087211 */ /* 0x0c2fe200078c10ff */
[C---:B------:R-:W-:Y:S01]  /*1ab40*/  VIADD R0, R7.reuse, 0xfb ;  /* 0x000000fb07007836 */ /* 0x040fe20000000000 */
[----:B------:R1:W-:Y:S01]  /*1ab50*/  @P4 STG.E desc[UR16][R10.64], R235 ;  /* 0x000000eb0a004986 */ /* 0x0003e2000c101910 */
[----:B------:R-:W-:Y:S01]  /*1ab60*/  ULDC UR4, c[0x0][0x248] ;  /* 0x0000920000047ab9 */ /* 0x000fe20000000800 */
[-C--:B------:R-:W-:Y:S02]  /*1ab70*/  LEA.HI.X.SX32 R9, R12, R3.reuse, 0x2, P6 ;  /* 0x000000030c097211 */ /* 0x080fe400030f16ff */
[----:B------:R-:W-:Y:S01]  /*1ab80*/  ISETP.LT.AND P4, PT, R0, UR5, !P0 ;  /* 0x0000000500007c0c */ /* 0x000fe2000c781270 */
[C---:B------:R-:W-:Y:S01]  /*1ab90*/  VIADD R0, R7.reuse, 0xfc ;  /* 0x000000fc07007836 */ /* 0x040fe20000000000 */
[----:B------:R-:W-:Y:S01]  /*1aba0*/  ULDC UR5, c[0x0][0x22c] ;  /* 0x00008b0000057ab9 */ /* 0x000fe20000000800 */
[CC--:B-1----:R-:W-:Y:S01]  /*1abb0*/  LEA R10, P6, R6.reuse, R2.reuse, 0x2 ;  /* 0x00000002060a7211 */ /* 0x0c2fe200078c10ff */
[----:B------:R1:W-:Y:S03]  /*1abc0*/  @P3 STG.E desc[UR16][R4.64], R243 ;  /* 0x000000f304003986 */ /* 0x0003e6000c101910 */
[CC--:B------:R-:W-:Y:S01]  /*1abd0*/  LEA.HI.X.SX32 R11, R6.reuse, R3.reuse, 0x2, P6 ;  /* 0x00000003060b7211 */ /* 0x0c0fe200030f16ff */
[----:B------:R-:W-:Y:S01]  /*1abe0*/  VIADD R6, R6, UR4 ;  /* 0x0000000406067c36 */ /* 0x000fe20008000000 */
[----:B------:R-:W-:Y:S01]  /*1abf0*/  ULDC UR4, c[0x0][0x248] ;  /* 0x0000920000047ab9 */ /* 0x000fe20000000800 */
[----:B------:R-:W-:Y:S01]  /*1ac00*/  ISETP.LT.AND P3, PT, R0, UR5, !P0 ;  /* 0x0000000500007c0c */ /* 0x000fe2000c761270 */
[----:B------:R-:W-:Y:S01]  /*1ac10*/  VIADD R0, R7, 0xfd ;  /* 0x000000fd07007836 */ /* 0x000fe20000000000 */
[----:B------:R3:W-:Y:S01]  /*1ac20*/  @P2 STG.E desc[UR16][R8.64], R148 ;  /* 0x0000009408002986 */ /* 0x0007e2000c101910 */
[----:B------:R-:W-:Y:S01]  /*1ac30*/  VIADD R12, R6, UR4 ;  /* 0x00000004060c7c36 */ /* 0x000fe20008000000 */
[----:B------:R-:W-:Y:S01]  /*1ac40*/  ULDC UR4, c[0x0][0x248] ;  /* 0x0000920000047ab9 */ /* 0x000fe20000000800 */
[----:B------:R-:W-:Y:S01]  /*1ac50*/  ULDC UR5, c[0x0][0x22c] ;  /* 0x00008b0000057ab9 */ /* 0x000fe20000000800 */
[----:B--2---:R2:W-:Y:S01]  /*1ac60*/  @P1 STG.E desc[UR16][R10.64], R16 ;  /* 0x000000100a001986 */ /* 0x0045e2000c101910 */
[----:B------:R-:W-:Y:S01]  /*1ac70*/  VIADD R13, R12, UR4 ;  /* 0x000000040c0d7c36 */ /* 0x000fe20008000000 */
[----:B------:R-:W-:Y:S01]  /*1ac80*/  ISETP.LT.AND P2, PT, R0, UR5, !P0 ;  /* 0x0000000500007c0c */ /* 0x000fe2000c741270 */
[----:B------:R-:W-:Y:S01]  /*1ac90*/  ULDC UR5, c[0x0][0x248] ;  /* 0x0000920000057ab9 */ /* 0x000fe20000000800 */
[-C--:B-1----:R-:W-:Y:S01]  /*1aca0*/  LEA R4, P1, R6, R2.reuse, 0x2 ;  /* 0x0000000206047211 */ /* 0x082fe200078210ff */
[----:B------:R-:W-:Y:S01]  /*1acb0*/  VIADD R14, R13, UR5 ;  /* 0x000000050d0e7c36 */ /* 0x000fe20008000000 */
[----:B------:R-:W-:Y:S01]  /*1acc0*/  ULDC UR4, c[0x0][0x248] ;  /* 0x0000920000047ab9 */ /* 0x000fe20000000800 */
[----:B---3--:R-:W-:Y:S01]  /*1acd0*/  LEA R8, P6, R12, R2, 0x2 ;  /* 0x000000020c087211 */ /* 0x008fe200078c10ff */
[----:B------:R-:W-:Y:S01]  /*1ace0*/  VIADD R0, R7, 0xfe ;  /* 0x000000fe07007836 */ /* 0x000fe20000000000 */
[----:B------:R-:W-:-:S02]  /*1acf0*/  LEA.HI.X.SX32 R5, R6, R3, 0x2, P1 ;  /* 0x0000000306057211 */ /* 0x000fc400008f16ff */
[CC--:B--2---:R-:W-:Y:S02]  /*1ad00*/  LEA R10, P1, R13.reuse, R2.reuse, 0x2 ;  /* 0x000000020d0a7211 */ /* 0x0c4fe400078210ff */
[-C--:B------:R-:W-:Y:S01]  /*1ad10*/  LEA.HI.X.SX32 R9, R12, R3.reuse, 0x2, P6 ;  /* 0x000000030c097211 */ /* 0x080fe200030f16ff */
[C---:B------:R-:W-:Y:S01]  /*1ad20*/  VIADD R15, R14.reuse, UR6 ;  /* 0x000000060e0f7c36 */ /* 0x040fe20008000000 */
[----:B------:R-:W-:Y:S02]  /*1ad30*/  LEA R12, P6, R14, R2, 0x2 ;  /* 0x000000020e0c7211 */ /* 0x000fe400078c10ff */
[-C--:B------:R-:W-:Y:S02]  /*1ad40*/  LEA.HI.X.SX32 R11, R13, R3.reuse, 0x2, P1 ;  /* 0x000000030d0b7211 */ /* 0x080fe400008f16ff */
[----:B------:R-:W-:Y:S01]  /*1ad50*/  ISETP.LT.AND P1, PT, R0, UR7, !P0 ;  /* 0x0000000700007c0c */ /* 0x000fe2000c721270 */
[----:B------:R-:W-:Y:S01]  /*1ad60*/  VIADD R0, R7, 0xff ;  /* 0x000000ff07007836 */ /* 0x000fe20000000000 */
[----:B------:R-:W-:Y:S01]  /*1ad70*/  LEA.HI.X.SX32 R13, R14, R3, 0x2, P6 ;  /* 0x000000030e0d7211 */ /* 0x000fe200030f16ff */
[----:B------:R-:W-:Y:S01]  /*1ad80*/  VIADD R14, R15, UR4 ;  /* 0x000000040f0e7c36 */ /* 0x000fe20008000000 */
[----:B------:R-:W-:-:S02]  /*1ad90*/  ULDC UR4, c[0x0][0x22c] ;  /* 0x00008b0000047ab9 */ /* 0x000fc40000000800 */
[----:B------:R-:W-:Y:S02]  /*1ada0*/  ISETP.LT.AND P0, PT, R0, UR4, !P0 ;  /* 0x0000000400007c0c */ /* 0x000fe4000c701270 */
[CC--:B------:R-:W-:Y:S01]  /*1adb0*/  LEA R6, P6, R15.reuse, R2.reuse, 0x2 ;  /* 0x000000020f067211 */ /* 0x0c0fe200078c10ff */
[----:B------:R1:W-:Y:S03]  /*1adc0*/  @P5 STG.E desc[UR16][R4.64], R149 ;  /* 0x0000009504005986 */ /* 0x0003e6000c101910 */
[----:B------:R-:W-:Y:S01]  /*1add0*/  LEA.HI.X.SX32 R7, R15, R3, 0x2, P6 ;  /* 0x000000030f077211 */ /* 0x000fe200030f16ff */
[----:B------:R1:W-:Y:S01]  /*1ade0*/  @P4 STG.E desc[UR16][R8.64], R17 ;  /* 0x0000001108004986 */ /* 0x0003e2000c101910 */
[----:B------:R-:W-:-:S03]  /*1adf0*/  LEA R2, P6, R14, R2, 0x2 ;  /* 0x000000020e027211 */ /* 0x000fc600078c10ff */
[----:B------:R1:W-:Y:S04]  /*1ae00*/  @P3 STG.E desc[UR16][R10.64], R150 ;  /* 0x000000960a003986 */ /* 0x0003e8000c101910 */
[----:B------:R1:W-:Y:S01]  /*1ae10*/  @P2 STG.E desc[UR16][R12.64], R18 ;  /* 0x000000120c002986 */ /* 0x0003e2000c101910 */
[----:B------:R-:W-:-:S03]  /*1ae20*/  LEA.HI.X.SX32 R3, R14, R3, 0x2, P6 ;  /* 0x000000030e037211 */ /* 0x000fc600030f16ff */
[----:B------:R1:W-:Y:S01]  /*1ae30*/  @P1 STG.E desc[UR16][R6.64], R151 ;  /* 0x0000009706001986 */ /* 0x0003e2000c101910 */
[----:B------:R-:W-:Y:S05]  /*1ae40*/  @!P0 EXIT ;  /* 0x000000000000894d */ /* 0x000fea0003800000 */
[----:B------:R-:W-:Y:S01]  /*1ae50*/  STG.E desc[UR16][R2.64], R19 ;  /* 0x0000001302007986 */ /* 0x000fe2000c101910 */
[----:B------:R-:W-:Y:S05]  /*1ae60*/  EXIT ;  /* 0x000000000000794d */ /* 0x000fea0003800000 */
.L_x_2:
[----:B------:R-:W-:-:S00]  /*1ae70*/  BRA `(.L_x_2) ;  /* 0xfffffffc00fc7947 */ /* 0x000fc0000383ffff */
[----:B------:R-:W-:-:S00]  /*1ae80*/  NOP ;  /* 0x0000000000007918 */ /* 0x000fc00000000000 */
[----:B------:R-:W-:-:S00]  /*1ae90*/  NOP ;  /* 0x0000000000007918 */ /* 0x000fc00000000000 */
[----:B------:R-:W-:-:S00]  /*1aea0*/  NOP ;  /* 0x0000000000007918 */ /* 0x000fc00000000000 */
[----:B------:R-:W-:-:S00]  /*1aeb0*/  NOP ;  /* 0x0000000000007918 */ /* 0x000fc00000000000 */
[----:B------:R-:W-:-:S00]  /*1aec0*/  NOP ;  /* 0x0000000000007918 */ /* 0x000fc00000000000 */
[----:B------:R-:W-:-:S00]  /*1aed0*/  NOP ;  /* 0x0000000000007918 */ /* 0x000fc00000000000 */
[----:B------:R-:W-:-:S00]  /*1aee0*/  NOP ;  /* 0x0000000000007918 */ /* 0x000fc00000000000 */
[----:B------:R-:W-:-:S00]  /*1aef0*/  NOP ;  /* 0x0000000000007918 */ /* 0x000fc00000000000 */
.L_x_3:


//--------------------- .nv.shared.matmul_kernel  --------------------------
	.section	.nv.shared.matmul_kernel,"aw",@nobits
	.sectionflags	@""
	.align	16
	.zero		1024


//--------------------- .nv.shared.reserved.0     --------------------------
	.section	.nv.shared.reserved.0,"aw",@nobits
	.weak		__nv_reservedSMEM_offset_0_alias
	.size		__nv_reservedSMEM_offset_0_alias, 0, 0
	.other		__nv_reservedSMEM_offset_0_alias,@"STO_CUDA_RESERVED_SHARED STV_DEFAULT"
__nv_reservedSMEM_offset_0_alias:
	.zero		0


//--------------------- .nv.constant0.matmul_kernel --------------------------
	.section	.nv.constant0.matmul_kernel,"a",@progbits
	.sectionflags	@""
	.align	4
.nv.constant0.matmul_kernel:
	.zero		608


//--------------------- SYMBOLS --------------------------

	.type		.nv.reservedSmem.offset0,@object
	.size		.nv.reservedSmem.offset0,0x4
